def attn_fwd(
    Q,
    K,
    V,
    Out,
    Lse,
    sm_scale,
    stride_qz,
    stride_qh,
    stride_qm,
    stride_qk,
    stride_kz,
    stride_kh,
    stride_kn,
    stride_kk,
    stride_vz,
    stride_vh,
    stride_vn,
    stride_vk,
    stride_oz,
    stride_oh,
    stride_om,
    stride_ok,
    seqlen_q,
    seqlen_k,
    BLOCK_M: tl.constexpr,
    BLOCK_N: tl.constexpr,
    HEAD_DIM: tl.constexpr,
    CAUSAL: tl.constexpr,
):
    start_m = tl.program_id(0)
    off_hz = tl.program_id(1)
    q_off = off_hz * stride_qh
    k_off = off_hz * stride_kh
    v_off = off_hz * stride_vh
    offs_m = start_m * BLOCK_M + tl.arange(0, BLOCK_M)
    offs_d = tl.arange(0, HEAD_DIM)
    offs_n = tl.arange(0, BLOCK_N)
    q_ptrs = Q + q_off + offs_m[:, None] * stride_qm + offs_d[None, :] * stride_qk
    k_ptrs = K + k_off + offs_d[:, None] * stride_kk + offs_n[None, :] * stride_kn
    v_ptrs = V + v_off + offs_n[:, None] * stride_vn + offs_d[None, :] * stride_vk
    m_i = tl.full([BLOCK_M], float("-inf"), dtype=tl.float32)
    l_i = tl.zeros([BLOCK_M], dtype=tl.float32) + 1.0
    acc = tl.zeros([BLOCK_M, HEAD_DIM], dtype=tl.float32)
    q = tl.load(q_ptrs)
    acc, l_i, m_i = _attn_fwd_inner(
        acc,
        l_i,
        m_i,
        q,
        k_ptrs,
        v_ptrs,
        sm_scale,
        stride_kn,
        stride_vn,
        start_m,
        seqlen_k,
        BLOCK_M,
        BLOCK_N,
        HEAD_DIM,
        CAUSAL,
    )
    acc = acc / l_i[:, None]
    lse = m_i + tl.math.log2(l_i) / 1.4426950408889634
    o_ptrs = (
        Out
        + off_hz * stride_oh
        + offs_m[:, None] * stride_om
        + offs_d[None, :] * stride_ok
    )
    tl.store(o_ptrs, acc.to(Out.dtype.element_ty))
    tl.store(Lse + off_hz * seqlen_q + offs_m, lse)

# config = {"BLOCK_M": 64, "BLOCK_N": 64, "HEAD_DIM": 64, "arch": "sm_90", "causal": true, "dtype": "fp8e4m3", "num_stages": 2, "num_warps": 8}
# arch = sm_90


// ===== COMPILED SASS (sm_90a) =====

	.target	sm_90a

	.elftype	@"ET_EXEC"


//--------------------- .note.nv.tkinfo           --------------------------
	.section	.note.nv.tkinfo,"",@"SHT_NOTE"
	.sectionflags	@"SHF_NOTE_NV_TKINFO"
	.tkinfo
        /*0018*/ 	.word	0x00000002
        /*0030*/ 	.string	""
        /*0030*/ 	.string	"ptxas"
        /*0030*/ 	.string	"Cuda compilation tools, release 13.0, V13.0.88"
        /*0030*/ 	.string	"Build cuda_13.0.r13.0/compiler.36424714_0"
        /*0030*/ 	.string	"-v  -suppress-debug-info  -lineinfo  -arch sm_90a "



//--------------------- .note.nv.cuinfo           --------------------------
	.section	.note.nv.cuinfo,"",@"SHT_NOTE"
	.sectionflags	@"SHF_NOTE_NV_CUINFO"
        /*0018*/ 	.short	0x0002
        /*001a*/ 	.short	0x005a
        /*001c*/ 	.short	0x0082
	.zero		2


//--------------------- .nv.info                  --------------------------
	.section	.nv.info,"",@"SHT_CUDA_INFO"
	.align	4


	//----- nvinfo : EIATTR_REGCOUNT
	.align		4
        /*0000*/ 	.byte	0x04, 0x2f
        /*0002*/ 	.short	(.L_2 - .L_1)
	.align		4
.L_1:
        /*0004*/ 	.word	index@(attn_fwd)
        /*0008*/ 	.word	0x000000b2


	//----- nvinfo : EIATTR_FRAME_SIZE
	.align		4
.L_2:
        /*000c*/ 	.byte	0x04, 0x11
        /*000e*/ 	.short	(.L_4 - .L_3)
	.align		4
.L_3:
        /*0010*/ 	.word	index@(attn_fwd)
        /*0014*/ 	.word	0x00000000


	//----- nvinfo : EIATTR_MIN_STACK_SIZE
	.align		4
.L_4:
        /*0018*/ 	.byte	0x04, 0x12
        /*001a*/ 	.short	(.L_6 - .L_5)
	.align		4
.L_5:
        /*001c*/ 	.word	index@(attn_fwd)
        /*0020*/ 	.word	0x00000000
.L_6:


//--------------------- .nv.compat                --------------------------
	.section	.nv.compat,"",@"SHT_CUDA_COMPAT_INFO"
	.align	4
        /*0000*/ 	.byte	0x02, 0x09, 0x01, 0x00, 0x02, 0x02, 0x04, 0x00, 0x02, 0x05, 0x05, 0x00, 0x03, 0x07, 0x01, 0x01
        /*0010*/ 	.byte	0x02, 0x03, 0x00, 0x00, 0x02, 0x06, 0x01, 0x00, 0x04, 0x0b, 0x08, 0x00, 0x00, 0x00, 0x00, 0x00
        /*0020*/ 	.byte	0x00, 0x00, 0x00, 0x00


//--------------------- .nv.info.attn_fwd         --------------------------
	.section	.nv.info.attn_fwd,"",@"SHT_CUDA_INFO"
	.sectionflags	@""
	.align	4


	//----- nvinfo : EIATTR_CUDA_API_VERSION
	.align		4
        /*0000*/ 	.byte	0x04, 0x37
        /*0002*/ 	.short	(.L_8 - .L_7)
.L_7:
        /*0004*/ 	.word	0x00000082


	//----- nvinfo : EIATTR_KPARAM_INFO
	.align		4
.L_8:
        /*0008*/ 	.byte	0x04, 0x17
        /*000a*/ 	.short	(.L_10 - .L_9)
.L_9:
        /*000c*/ 	.word	0x00000000
        /*0010*/ 	.short	0x0019
        /*0012*/ 	.short	0x0080
        /*0014*/ 	.byte	0x00, 0xf4, 0x21, 0x00


	//----- nvinfo : EIATTR_KPARAM_INFO
	.align		4
.L_10:
        /*0018*/ 	.byte	0x04, 0x17
        /*001a*/ 	.short	(.L_12 - .L_11)
.L_11:
        /*001c*/ 	.word	0x00000000
        /*0020*/ 	.short	0x0018
        /*0022*/ 	.short	0x0078
        /*0024*/ 	.byte	0x00, 0xf4, 0x21, 0x00


	//----- nvinfo : EIATTR_KPARAM_INFO
	.align		4
.L_12:
        /*0028*/ 	.byte	0x04, 0x17
        /*002a*/ 	.short	(.L_14 - .L_13)
.L_13:
        /*002c*/ 	.word	0x00000000
        /*0030*/ 	.short	0x0017
        /*0032*/ 	.short	0x0070
        /*0034*/ 	.byte	0x00, 0xf0, 0x11, 0x00


	//----- nvinfo : EIATTR_KPARAM_INFO
	.align		4
.L_14:
        /*0038*/ 	.byte	0x04, 0x17
        /*003a*/ 	.short	(.L_16 - .L_15)
.L_15:
        /*003c*/ 	.word	0x00000000
        /*0040*/ 	.short	0x0016
        /*0042*/ 	.short	0x006c
        /*0044*/ 	.byte	0x00, 0xf0, 0x11, 0x00


	//----- nvinfo : EIATTR_KPARAM_INFO
	.align		4
.L_16:
        /*0048*/ 	.byte	0x04, 0x17
        /*004a*/ 	.short	(.L_18 - .L_17)
.L_17:
        /*004c*/ 	.word	0x00000000
        /*0050*/ 	.short	0x0015
        /*0052*/ 	.short	0x0068
        /*0054*/ 	.byte	0x00, 0xf0, 0x11, 0x00


	//----- nvinfo : EIATTR_KPARAM_INFO
	.align		4
.L_18:
        /*0058*/ 	.byte	0x04, 0x17
        /*005a*/ 	.short	(.L_20 - .L_19)
.L_19:
        /*005c*/ 	.word	0x00000000
        /*0060*/ 	.short	0x0014
        /*0062*/ 	.short	0x0064
        /*0064*/ 	.byte	0x00, 0xf0, 0x11, 0x00


	//----- nvinfo : EIATTR_KPARAM_INFO
	.align		4
.L_20:
        /*0068*/ 	.byte	0x04, 0x17
        /*006a*/ 	.short	(.L_22 - .L_21)
.L_21:
        /*006c*/ 	.word	0x00000000
        /*0070*/ 	.short	0x0013
        /*0072*/ 	.short	0x0060
        /*0074*/ 	.byte	0x00, 0xf0, 0x11, 0x00


	//----- nvinfo : EIATTR_KPARAM_INFO
	.align		4
.L_22:
        /*0078*/ 	.byte	0x04, 0x17
        /*007a*/ 	.short	(.L_24 - .L_23)
.L_23:
        /*007c*/ 	.word	0x00000000
        /*0080*/ 	.short	0x0012
        /*0082*/ 	.short	0x005c
        /*0084*/ 	.byte	0x00, 0xf0, 0x11, 0x00


	//----- nvinfo : EIATTR_KPARAM_INFO
	.align		4
.L_24:
        /*0088*/ 	.byte	0x04, 0x17
        /*008a*/ 	.short	(.L_26 - .L_25)
.L_25:
        /*008c*/ 	.word	0x00000000
        /*0090*/ 	.short	0x0011
        /*0092*/ 	.short	0x0058
        /*0094*/ 	.byte	0x00, 0xf0, 0x11, 0x00


	//----- nvinfo : EIATTR_KPARAM_INFO
	.align		4
.L_26:
        /*0098*/ 	.byte	0x04, 0x17
        /*009a*/ 	.short	(.L_28 - .L_27)
.L_27:
        /*009c*/ 	.word	0x00000000
        /*00a0*/ 	.short	0x0010
        /*00a2*/ 	.short	0x0054
        /*00a4*/ 	.byte	0x00, 0xf0, 0x11, 0x00


	//----- nvinfo : EIATTR_KPARAM_INFO
	.align		4
.L_28:
        /*00a8*/ 	.byte	0x04, 0x17
        /*00aa*/ 	.short	(.L_30 - .L_29)
.L_29:
        /*00ac*/ 	.word	0x00000000
        /*00b0*/ 	.short	0x000f
        /*00b2*/ 	.short	0x0050
        /*00b4*/ 	.byte	0x00, 0xf0, 0x11, 0x00


	//----- nvinfo : EIATTR_KPARAM_INFO
	.align		4
.L_30:
        /*00b8*/ 	.byte	0x04, 0x17
        /*00ba*/ 	.short	(.L_32 - .L_31)
.L_31:
        /*00bc*/ 	.word	0x00000000
        /*00c0*/ 	.short	0x000e
        /*00c2*/ 	.short	0x004c
        /*00c4*/ 	.byte	0x00, 0xf0, 0x11, 0x00


	//----- nvinfo : EIATTR_KPARAM_INFO
	.align		4
.L_32:
        /*00c8*/ 	.byte	0x04, 0x17
        /*00ca*/ 	.short	(.L_34 - .L_33)
.L_33:
        /*00cc*/ 	.word	0x00000000
        /*00d0*/ 	.short	0x000d
        /*00d2*/ 	.short	0x0048
        /*00d4*/ 	.byte	0x00, 0xf0, 0x11, 0x00


	//----- nvinfo : EIATTR_KPARAM_INFO
	.align		4
.L_34:
        /*00d8*/ 	.byte	0x04, 0x17
        /*00da*/ 	.short	(.L_36 - .L_35)
.L_35:
        /*00dc*/ 	.word	0x00000000
        /*00e0*/ 	.short	0x000c
        /*00e2*/ 	.short	0x0044
        /*00e4*/ 	.byte	0x00, 0xf0, 0x11, 0x00


	//----- nvinfo : EIATTR_KPARAM_INFO
	.align		4
.L_36:
        /*00e8*/ 	.byte	0x04, 0x17
        /*00ea*/ 	.short	(.L_38 - .L_37)
.L_37:
        /*00ec*/ 	.word	0x00000000
        /*00f0*/ 	.short	0x000b
        /*00f2*/ 	.short	0x0040
        /*00f4*/ 	.byte	0x00, 0xf0, 0x11, 0x00


	//----- nvinfo : EIATTR_KPARAM_INFO
	.align		4
.L_38:
        /*00f8*/ 	.byte	0x04, 0x17
        /*00fa*/ 	.short	(.L_40 - .L_39)
.L_39:
        /*00fc*/ 	.word	0x00000000
        /*0100*/ 	.short	0x000a
        /*0102*/ 	.short	0x003c
        /*0104*/ 	.byte	0x00, 0xf0, 0x11, 0x00


	//----- nvinfo : EIATTR_KPARAM_INFO
	.align		4
.L_40:
        /*0108*/ 	.byte	0x04, 0x17
        /*010a*/ 	.short	(.L_42 - .L_41)
.L_41:
        /*010c*/ 	.word	0x00000000
        /*0110*/ 	.short	0x0009
        /*0112*/ 	.short	0x0038
        /*0114*/ 	.byte	0x00, 0xf0, 0x11, 0x00


	//----- nvinfo : EIATTR_KPARAM_INFO
	.align		4
.L_42:
        /*0118*/ 	.byte	0x04, 0x17
        /*011a*/ 	.short	(.L_44 - .L_43)
.L_43:
        /*011c*/ 	.word	0x00000000
        /*0120*/ 	.short	0x0008
        /*0122*/ 	.short	0x0034
        /*0124*/ 	.byte	0x00, 0xf0, 0x11, 0x00


	//----- nvinfo : EIATTR_KPARAM_INFO
	.align		4
.L_44:
        /*0128*/ 	.byte	0x04, 0x17
        /*012a*/ 	.short	(.L_46 - .L_45)
.L_45:
        /*012c*/ 	.word	0x00000000
        /*0130*/ 	.short	0x0007
        /*0132*/ 	.short	0x0030
        /*0134*/ 	.byte	0x00, 0xf0, 0x11, 0x00


	//----- nvinfo : EIATTR_KPARAM_INFO
	.align		4
.L_46:
        /*0138*/ 	.byte	0x04, 0x17
        /*013a*/ 	.short	(.L_48 - .L_47)
.L_47:
        /*013c*/ 	.word	0x00000000
        /*0140*/ 	.short	0x0006
        /*0142*/ 	.short	0x002c
        /*0144*/ 	.byte	0x00, 0xf0, 0x11, 0x00


	//----- nvinfo : EIATTR_KPARAM_INFO
	.align		4
.L_48:
        /*0148*/ 	.byte	0x04, 0x17
        /*014a*/ 	.short	(.L_50 - .L_49)
.L_49:
        /*014c*/ 	.word	0x00000000
        /*0150*/ 	.short	0x0005
        /*0152*/ 	.short	0x0028
        /*0154*/ 	.byte	0x00, 0xf0, 0x11, 0x00


	//----- nvinfo : EIATTR_KPARAM_INFO
	.align		4
.L_50:
        /*0158*/ 	.byte	0x04, 0x17
        /*015a*/ 	.short	(.L_52 - .L_51)
.L_51:
        /*015c*/ 	.word	0x00000000
        /*0160*/ 	.short	0x0004
        /*0162*/ 	.short	0x0020
        /*0164*/ 	.byte	0x00, 0xf4, 0x21, 0x00


	//----- nvinfo : EIATTR_KPARAM_INFO
	.align		4
.L_52:
        /*0168*/ 	.byte	0x04, 0x17
        /*016a*/ 	.short	(.L_54 - .L_53)
.L_53:
        /*016c*/ 	.word	0x00000000
        /*0170*/ 	.short	0x0003
        /*0172*/ 	.short	0x0018
        /*0174*/ 	.byte	0x00, 0xf4, 0x21, 0x00


	//----- nvinfo : EIATTR_KPARAM_INFO
	.align		4
.L_54:
        /*0178*/ 	.byte	0x04, 0x17
        /*017a*/ 	.short	(.L_56 - .L_55)
.L_55:
        /*017c*/ 	.word	0x00000000
        /*0180*/ 	.short	0x0002
        /*0182*/ 	.short	0x0010
        /*0184*/ 	.byte	0x00, 0xf4, 0x21, 0x00


	//----- nvinfo : EIATTR_KPARAM_INFO
	.align		4
.L_56:
        /*0188*/ 	.byte	0x04, 0x17
        /*018a*/ 	.short	(.L_58 - .L_57)
.L_57:
        /*018c*/ 	.word	0x00000000
        /*0190*/ 	.short	0x0001
        /*0192*/ 	.short	0x0008
        /*0194*/ 	.byte	0x00, 0xf4, 0x21, 0x00


	//----- nvinfo : EIATTR_KPARAM_INFO
	.align		4
.L_58:
        /*0198*/ 	.byte	0x04, 0x17
        /*019a*/ 	.short	(.L_60 - .L_59)
.L_59:
        /*019c*/ 	.word	0x00000000
        /*01a0*/ 	.short	0x0000
        /*01a2*/ 	.short	0x0000
        /*01a4*/ 	.byte	0x00, 0xf4, 0x21, 0x00


	//----- nvinfo : EIATTR_SPARSE_MMA_MASK
	.align		4
.L_60:
        /*01a8*/ 	.byte	0x03, 0x50
        /*01aa*/ 	.short	0x0000


	//----- nvinfo : EIATTR_MAXREG_COUNT
	.align		4
        /*01ac*/ 	.byte	0x03, 0x1b
        /*01ae*/ 	.short	0x00ff


	//----- nvinfo : EIATTR_NUM_BARRIERS
	.align		4
        /*01b0*/ 	.byte	0x02, 0x4c
        /*01b2*/ 	.byte	0x01
	.zero		1


	//----- nvinfo : EIATTR_MERCURY_ISA_VERSION
	.align		4
        /*01b4*/ 	.byte	0x03, 0x5f
        /*01b6*/ 	.short	0x0101


	//----- nvinfo : EIATTR_COOP_GROUP_MASK_REGIDS
	.align		4
        /*01b8*/ 	.byte	0x04, 0x29
        /*01ba*/ 	.short	(.L_62 - .L_61)


	//   ....[0]....
.L_61:
        /*01bc*/ 	.word	0xffffffff


	//   ....[1]....
        /*01c0*/ 	.word	0xffffffff


	//   ....[2]....
        /*01c4*/ 	.word	0xffffffff


	//   ....[3]....
        /*01c8*/ 	.word	0xffffffff


	//   ....[4]....
        /*01cc*/ 	.word	0xffffffff


	//   ....[5]....
        /*01d0*/ 	.word	0xffffffff


	//   ....[6]....
        /*01d4*/ 	.word	0xffffffff


	//   ....[7]....
        /*01d8*/ 	.word	0xffffffff


	//   ....[8]....
        /*01dc*/ 	.word	0xffffffff


	//   ....[9]....
        /*01e0*/ 	.word	0xffffffff


	//   ....[10]....
        /*01e4*/ 	.word	0xffffffff


	//   ....[11]....
        /*01e8*/ 	.word	0xffffffff


	//   ....[12]....
        /*01ec*/ 	.word	0xffffffff


	//   ....[13]....
        /*01f0*/ 	.word	0xffffffff


	//   ....[14]....
        /*01f4*/ 	.word	0xffffffff


	//   ....[15]....
        /*01f8*/ 	.word	0xffffffff


	//----- nvinfo : EIATTR_COOP_GROUP_INSTR_OFFSETS
	.align		4
.L_62:
        /*01fc*/ 	.byte	0x04, 0x28
        /*01fe*/ 	.short	(.L_64 - .L_63)


	//   ....[0]....
.L_63:
        /*0200*/ 	.word	0x00002420


	//   ....[1]....
        /*0204*/ 	.word	0x000024a0


	//   ....[2]....
        /*0208*/ 	.word	0x00002760


	//   ....[3]....
        /*020c*/ 	.word	0x00002780


	//   ....[4]....
        /*0210*/ 	.word	0x00003120


	//   ....[5]....
        /*0214*/ 	.word	0x00003130


	//   ....[6]....
        /*0218*/ 	.word	0x00003140


	//   ....[7]....
        /*021c*/ 	.word	0x00003150


	//   ....[8]....
        /*0220*/ 	.word	0x00003160


	//   ....[9]....
        /*0224*/ 	.word	0x00003170


	//   ....[10]....
        /*0228*/ 	.word	0x00003180


	//   ....[11]....
        /*022c*/ 	.word	0x00003190


	//   ....[12]....
        /*0230*/ 	.word	0x00003540


	//   ....[13]....
        /*0234*/ 	.word	0x00003550


	//   ....[14]....
        /*0238*/ 	.word	0x000035a0


	//   ....[15]....
        /*023c*/ 	.word	0x000035c0


	//----- nvinfo : EIATTR_EXIT_INSTR_OFFSETS
	.align		4
.L_64:
        /*0240*/ 	.byte	0x04, 0x1c
        /*0242*/ 	.short	(.L_66 - .L_65)


	//   ....[0]....
.L_65:
        /*0244*/ 	.word	0x00004a60


	//   ....[1]....
        /*0248*/ 	.word	0x00004a90


	//----- nvinfo : EIATTR_REQNTID
	.align		4
.L_66:
        /*024c*/ 	.byte	0x04, 0x10
        /*024e*/ 	.short	(.L_68 - .L_67)
.L_67:
        /*0250*/ 	.word	0x00000100
        /*0254*/ 	.word	0x00000001
        /*0258*/ 	.word	0x00000001


	//----- nvinfo : EIATTR_CBANK_PARAM_SIZE
	.align		4
.L_68:
        /*025c*/ 	.byte	0x03, 0x19
        /*025e*/ 	.short	0x0088


	//----- nvinfo : EIATTR_PARAM_CBANK
	.align		4
        /*0260*/ 	.byte	0x04, 0x0a
        /*0262*/ 	.short	(.L_70 - .L_69)
	.align		4
.L_69:
        /*0264*/ 	.word	index@(.nv.constant0.attn_fwd)
        /*0268*/ 	.short	0x0210
        /*026a*/ 	.short	0x0088


	//----- nvinfo : EIATTR_SW_WAR
	.align		4
.L_70:
        /*026c*/ 	.byte	0x04, 0x36
        /*026e*/ 	.short	(.L_72 - .L_71)
.L_71:
        /*0270*/ 	.word	0x00000008
.L_72:


//--------------------- .nv.callgraph             --------------------------
	.section	.nv.callgraph,"",@"SHT_CUDA_CALLGRAPH"
	.align	4
	.sectionentsize	8
	.align		4
        /*0000*/ 	.word	0x00000000
	.align		4
        /*0004*/ 	.word	0xffffffff
	.align		4
        /*0008*/ 	.word	0x00000000
	.align		4
        /*000c*/ 	.word	0xfffffffe
	.align		4
        /*0010*/ 	.word	0x00000000
	.align		4
        /*0014*/ 	.word	0xfffffffd
	.align		4
        /*0018*/ 	.word	0x00000000
	.align		4
        /*001c*/ 	.word	0xfffffffc


//--------------------- .nv.constant4             --------------------------
	.section	.nv.constant4,"a",@progbits
	.align	8
	.align		8
.nv.constant4:
        /*0000*/ 	.dword	_$_str


//--------------------- .text.attn_fwd            --------------------------
	.section	.text.attn_fwd,"ax",@progbits
	.align	128
        .global         attn_fwd
        .type           attn_fwd,@function
        .size           attn_fwd,(.L_x_3 - attn_fwd)
        .other          attn_fwd,@"STO_CUDA_ENTRY STV_DEFAULT"
attn_fwd:
.text.attn_fwd:
[----:B------:R-:W-:Y:S01]  /*0000*/  LDC R1, c[0x0][0x28] ;  /* 0x00000a00ff017b82 */ /* 0x000fe20000000800 */
[----:B------:R-:W0:Y:S07]  /*0010*/  S2R R15, SR_CTAID.X ;  /* 0x00000000000f7919 */ /* 0x000e2e0000002500 */
[----:B------:R-:W1:Y:S01]  /*0020*/  S2UR UR24, SR_CTAID.Y ;  /* 0x00000000001879c3 */ /* 0x000e620000002600 */
[----:B------:R-:W-:Y:S01]  /*0030*/  ULDC.64 UR4, c[0x0][0x240] ;  /* 0x0000900000047ab9 */ /* 0x000fe20000000a00 */
[----:B------:R-:W-:Y:S01]  /*0040*/  ULDC.64 UR26, c[0x0][0x208] ;  /* 0x00008200001a7ab9 */ /* 0x000fe20000000a00 */
[----:B------:R-:W2:Y:S05]  /*0050*/  S2R R0, SR_TID.X ;  /* 0x0000000000007919 */ /* 0x000eaa0000002100 */
[----:B------:R-:W3:Y:S08]  /*0060*/  LDC.64 R34, c[0x0][0x210] ;  /* 0x00008400ff227b82 */ /* 0x000ef00000000a00 */
[----:B------:R-:W4:Y:S01]  /*0070*/  LDC R17, c[0x0][0x248] ;  /* 0x00009200ff117b82 */ /* 0x000f220000000800 */
[----:B-1----:R-:W-:Y:S01]  /*0080*/  UIMAD UR4, UR24, UR4, URZ ;  /* 0x00000004180472a4 */ /* 0x002fe2000f8e023f */
[----:B0-----:R-:W-:Y:S01]  /*0090*/  IMAD.SHL.U32 R15, R15, 0x40, RZ ;  /* 0x000000400f0f7824 */ /* 0x001fe200078e00ff */
[----:B--2---:R-:W-:-:S04]  /*00a0*/  SHF.R.U32.HI R18, RZ, 0x6, R0 ;  /* 0x00000006ff127819 */ /* 0x004fc80000011600 */
[----:B------:R-:W-:Y:S02]  /*00b0*/  LOP3.LUT R16, R15, 0x3f, R0, 0xf8, !PT ;  /* 0x0000003f0f107812 */ /* 0x000fe400078ef800 */
[----:B------:R-:W-:Y:S02]  /*00c0*/  SGXT.U32 R18, R18, 0x2 ;  /* 0x000000021212781a */ /* 0x000fe40000000000 */
[----:B------:R-:W-:Y:S01]  /*00d0*/  LEA.HI R20, R0, 0xc, RZ, 0x1a ;  /* 0x0000000c00147811 */ /* 0x000fe200078fd0ff */
[----:B------:R-:W-:Y:S01]  /*00e0*/  IMAD R3, R16, UR5, RZ ;  /* 0x0000000510037c24 */ /* 0x000fe2000f8e02ff */
[----:B------:R-:W-:Y:S01]  /*00f0*/  USHF.R.S32.HI UR5, URZ, 0x1f, UR4 ;  /* 0x0000001f3f057899 */ /* 0x000fe20008011404 */
[----:B------:R-:W-:Y:S02]  /*0100*/  LEA.HI R24, R0, 0x2c, RZ, 0x1a ;  /* 0x0000002c00187811 */ /* 0x000fe400078fd0ff */
[----:B----4-:R-:W-:Y:S01]  /*0110*/  IMAD R7, R20, R17, RZ ;  /* 0x0000001114077224 */ /* 0x010fe200078e02ff */
[----:B---3--:R-:W-:-:S02]  /*0120*/  IADD3 R34, P0, P1, R3, UR4, R34 ;  /* 0x0000000403227c10 */ /* 0x008fc4000f91e022 */
[----:B------:R-:W-:Y:S01]  /*0130*/  SHF.R.S32.HI R2, RZ, 0x1f, R3 ;  /* 0x0000001fff027819 */ /* 0x000fe20000011403 */
[-C--:B------:R-:W-:Y:S01]  /*0140*/  IMAD R3, R18, R17.reuse, RZ ;  /* 0x0000001112037224 */ /* 0x080fe200078e02ff */
[----:B------:R-:W-:Y:S02]  /*0150*/  LEA.HI R22, R0, 0x1c, RZ, 0x1a ;  /* 0x0000001c00167811 */ /* 0x000fe400078fd0ff */
[----:B------:R-:W-:Y:S01]  /*0160*/  IADD3.X R36, R2, UR5, R35, P0, P1 ;  /* 0x0000000502247c10 */ /* 0x000fe200087e2423 */
[----:B------:R-:W-:Y:S01]  /*0170*/  IMAD R6, R17, 0x4, R3 ;  /* 0x0000000411067824 */ /* 0x000fe200078e0203 */
[C---:B------:R-:W-:Y:S01]  /*0180*/  IADD3 R2, P0, R3.reuse, R34, RZ ;  /* 0x0000002203027210 */ /* 0x040fe20007f1e0ff */
[-C--:B------:R-:W-:Y:S02]  /*0190*/  IMAD R13, R24, R17.reuse, RZ ;  /* 0x00000011180d7224 */ /* 0x080fe400078e02ff */
[----:B------:R-:W-:Y:S01]  /*01a0*/  IMAD R11, R22, R17, RZ ;  /* 0x00000011160b7224 */ /* 0x000fe200078e02ff */
[----:B------:R-:W-:-:S02]  /*01b0*/  LEA.HI.X.SX32 R3, R3, R36, 0x1, P0 ;  /* 0x0000002403037211 */ /* 0x000fc400000f0eff */
[CC--:B------:R-:W-:Y:S02]  /*01c0*/  IADD3 R8, P0, R7.reuse, R34.reuse, RZ ;  /* 0x0000002207087210 */ /* 0x0c0fe40007f1e0ff */
[C---:B------:R-:W-:Y:S01]  /*01d0*/  IADD3 R4, P1, R6.reuse, R34, RZ ;  /* 0x0000002206047210 */ /* 0x040fe20007f3e0ff */
[----:B------:R0:W2:Y:S01]  /*01e0*/  LDG.E.U8 R21, desc[UR26][R2.64] ;  /* 0x0000001a02157981 */ /* 0x0000a2000c1e1100 */
[----:B------:R-:W-:Y:S01]  /*01f0*/  LEA.HI.X.SX32 R9, R7, R36, 0x1, P0 ;  /* 0x0000002407097211 */ /* 0x000fe200000f0eff */
[----:B------:R-:W-:Y:S01]  /*0200*/  IMAD R7, R17, 0x4, R6 ;  /* 0x0000000411077824 */ /* 0x000fe200078e0206 */
[C---:B------:R-:W-:Y:S02]  /*0210*/  IADD3 R12, P0, R13.reuse, R34, RZ ;  /* 0x000000220d0c7210 */ /* 0x040fe40007f1e0ff */
[-C--:B------:R-:W-:Y:S01]  /*0220*/  LEA.HI.X.SX32 R5, R6, R36.reuse, 0x1, P1 ;  /* 0x0000002406057211 */ /* 0x080fe200008f0eff */
[----:B------:R-:W3:Y:S01]  /*0230*/  LDG.E.U8 R27, desc[UR26][R8.64] ;  /* 0x0000001a081b7981 */ /* 0x000ee2000c1e1100 */
[----:B------:R-:W-:-:S02]  /*0240*/  LEA.HI.X.SX32 R13, R13, R36, 0x1, P0 ;  /* 0x000000240d0d7211 */ /* 0x000fc400000f0eff */
[-C--:B------:R-:W-:Y:S01]  /*0250*/  IADD3 R6, P0, R7, R34.reuse, RZ ;  /* 0x0000002207067210 */ /* 0x080fe20007f1e0ff */
[----:B0-----:R-:W-:Y:S01]  /*0260*/  IMAD R3, R17, 0x8, R7 ;  /* 0x0000000811037824 */ /* 0x001fe200078e0207 */
[----:B------:R0:W4:Y:S01]  /*0270*/  LDG.E.U8 R23, desc[UR26][R4.64] ;  /* 0x0000001a04177981 */ /* 0x000122000c1e1100 */
[----:B------:R-:W-:Y:S02]  /*0280*/  IADD3 R10, P1, R11, R34, RZ ;  /* 0x000000220b0a7210 */ /* 0x000fe40007f3e0ff */
[----:B------:R-:W-:Y:S01]  /*0290*/  LEA.HI.X.SX32 R7, R7, R36, 0x1, P0 ;  /* 0x0000002407077211 */ /* 0x000fe200000f0eff */
[----:B------:R-:W5:Y:S01]  /*02a0*/  LDG.E.U8 R33, desc[UR26][R12.64] ;  /* 0x0000001a0c217981 */ /* 0x000f62000c1e1100 */
[----:B------:R-:W-:Y:S01]  /*02b0*/  IADD3 R2, P0, R3, R34, RZ ;  /* 0x0000002203027210 */ /* 0x000fe20007f1e0ff */
[----:B0-----:R-:W-:Y:S01]  /*02c0*/  IMAD R5, R17, 0x4, R3 ;  /* 0x0000000411057824 */ /* 0x001fe200078e0203 */
[-C--:B------:R-:W-:Y:S01]  /*02d0*/  LEA.HI.X.SX32 R11, R11, R36.reuse, 0x1, P1 ;  /* 0x000000240b0b7211 */ /* 0x080fe200008f0eff */
[----:B------:R-:W5:Y:S01]  /*02e0*/  LDG.E.U8 R25, desc[UR26][R6.64] ;  /* 0x0000001a06197981 */ /* 0x000f62000c1e1100 */
[----:B------:R-:W-:Y:S01]  /*02f0*/  LEA.HI.X.SX32 R3, R3, R36, 0x1, P0 ;  /* 0x0000002403037211 */ /* 0x000fe200000f0eff */
[----:B------:R-:W-:Y:S01]  /*0300*/  IMAD R9, R17, 0x4, R5 ;  /* 0x0000000411097824 */ /* 0x000fe200078e0205 */
[C---:B------:R-:W-:Y:S01]  /*0310*/  IADD3 R4, P0, R5.reuse, R34, RZ ;  /* 0x0000002205047210 */ /* 0x040fe20007f1e0ff */
[----:B------:R0:W5:Y:S03]  /*0320*/  LDG.E.U8 R31, desc[UR26][R10.64] ;  /* 0x0000001a0a1f7981 */ /* 0x000166000c1e1100 */
[----:B------:R-:W-:Y:S01]  /*0330*/  LEA.HI.X.SX32 R5, R5, R36, 0x1, P0 ;  /* 0x0000002405057211 */ /* 0x000fe200000f0eff */
[----:B------:R1:W5:Y:S01]  /*0340*/  LDG.E.U8 R28, desc[UR26][R2.64] ;  /* 0x0000001a021c7981 */ /* 0x000362000c1e1100 */
[----:B------:R-:W-:-:S02]  /*0350*/  IADD3 R8, P0, R9, R34, RZ ;  /* 0x0000002209087210 */ /* 0x000fc40007f1e0ff */
[----:B------:R-:W-:Y:S01]  /*0360*/  LEA.HI R26, R0, 0x3c, RZ, 0x1a ;  /* 0x0000003c001a7811 */ /* 0x000fe200078fd0ff */
[----:B------:R1:W5:Y:S01]  /*0370*/  LDG.E.U8 R29, desc[UR26][R4.64] ;  /* 0x0000001a041d7981 */ /* 0x000362000c1e1100 */
[----:B0-----:R-:W-:Y:S01]  /*0380*/  IMAD R11, R17, 0x8, R9 ;  /* 0x00000008110b7824 */ /* 0x001fe200078e0209 */
[----:B------:R-:W-:-:S03]  /*0390*/  LEA.HI.X.SX32 R9, R9, R36, 0x1, P0 ;  /* 0x0000002409097211 */ /* 0x000fc600000f0eff */
[----:B------:R-:W-:Y:S01]  /*03a0*/  IMAD R12, R17, 0x4, R11 ;  /* 0x00000004110c7824 */ /* 0x000fe200078e020b */
[----:B------:R-:W-:Y:S01]  /*03b0*/  IADD3 R10, P0, R11, R34, RZ ;  /* 0x000000220b0a7210 */ /* 0x000fe20007f1e0ff */
[----:B------:R-:W-:Y:S01]  /*03c0*/  IMAD R19, R26, R17, RZ ;  /* 0x000000111a137224 */ /* 0x000fe200078e02ff */
[----:B------:R0:W5:Y:S01]  /*03d0*/  LDG.E.U8 R30, desc[UR26][R8.64] ;  /* 0x0000001a081e7981 */ /* 0x000162000c1e1100 */
[----:B------:R-:W-:Y:S01]  /*03e0*/  IMAD R13, R17, 0x4, R12 ;  /* 0x00000004110d7824 */ /* 0x000fe200078e020c */
[----:B------:R-:W-:Y:S02]  /*03f0*/  LEA.HI.X.SX32 R11, R11, R36, 0x1, P0 ;  /* 0x000000240b0b7211 */ /* 0x000fe400000f0eff */
[C---:B------:R-:W-:Y:S01]  /*0400*/  IADD3 R6, P0, R12.reuse, R34, RZ ;  /* 0x000000220c067210 */ /* 0x040fe20007f1e0ff */
[----:B------:R-:W-:Y:S02]  /*0410*/  IMAD R14, R17, 0x8, R13 ;  /* 0x00000008110e7824 */ /* 0x000fe400078e020d */
[----:B------:R0:W5:Y:S01]  /*0420*/  LDG.E.U8 R32, desc[UR26][R10.64] ;  /* 0x0000001a0a207981 */ /* 0x000162000c1e1100 */
[----:B------:R-:W-:-:S02]  /*0430*/  LEA.HI.X.SX32 R7, R12, R36, 0x1, P0 ;  /* 0x000000240c077211 */ /* 0x000fc400000f0eff */
[----:B-1----:R-:W-:-:S04]  /*0440*/  IADD3 R2, P0, R13, R34, RZ ;  /* 0x000000220d027210 */ /* 0x002fc80007f1e0ff */
[----:B------:R-:W-:Y:S01]  /*0450*/  LEA.HI.X.SX32 R3, R13, R36, 0x1, P0 ;  /* 0x000000240d037211 */ /* 0x000fe200000f0eff */
[C---:B------:R-:W-:Y:S01]  /*0460*/  IMAD R13, R17.reuse, 0x4, R14 ;  /* 0x00000004110d7824 */ /* 0x040fe200078e020e */
[CC--:B------:R-:W-:Y:S01]  /*0470*/  IADD3 R4, P0, R14.reuse, R34.reuse, RZ ;  /* 0x000000220e047210 */ /* 0x0c0fe20007f1e0ff */
[----:B------:R-:W5:Y:S02]  /*0480*/  LDG.E.U8 R7, desc[UR26][R6.64] ;  /* 0x0000001a06077981 */ /* 0x000f64000c1e1100 */
[----:B------:R-:W-:Y:S01]  /*0490*/  IMAD R17, R17, 0x4, R13 ;  /* 0x0000000411117824 */ /* 0x000fe200078e020d */
[----:B0-----:R-:W-:Y:S01]  /*04a0*/  IADD3 R8, P1, R13, R34, RZ ;  /* 0x000000220d087210 */ /* 0x001fe20007f3e0ff */
[----:B------:R0:W5:Y:S01]  /*04b0*/  LDG.E.U8 R3, desc[UR26][R2.64] ;  /* 0x0000001a02037981 */ /* 0x000162000c1e1100 */
[----:B------:R-:W-:Y:S02]  /*04c0*/  LEA.HI.X.SX32 R5, R14, R36, 0x1, P0 ;  /* 0x000000240e057211 */ /* 0x000fe400000f0eff */
[----:B------:R-:W-:-:S02]  /*04d0*/  IADD3 R12, P2, R19, R34, RZ ;  /* 0x00000022130c7210 */ /* 0x000fc40007f5e0ff */
[----:B------:R-:W-:Y:S02]  /*04e0*/  IADD3 R10, P0, R17, R34, RZ ;  /* 0x00000022110a7210 */ /* 0x000fe40007f1e0ff */
[-C--:B------:R-:W-:Y:S01]  /*04f0*/  LEA.HI.X.SX32 R9, R13, R36.reuse, 0x1, P1 ;  /* 0x000000240d097211 */ /* 0x080fe200008f0eff */
[----:B------:R1:W5:Y:S01]  /*0500*/  LDG.E.U8 R5, desc[UR26][R4.64] ;  /* 0x0000001a04057981 */ /* 0x000362000c1e1100 */
[-C--:B------:R-:W-:Y:S02]  /*0510*/  LEA.HI.X.SX32 R13, R19, R36.reuse, 0x1, P2 ;  /* 0x00000024130d7211 */ /* 0x080fe400010f0eff */
[----:B------:R-:W-:Y:S01]  /*0520*/  LEA.HI.X.SX32 R11, R17, R36, 0x1, P0 ;  /* 0x00000024110b7211 */ /* 0x000fe200000f0eff */
[----:B------:R1:W5:Y:S04]  /*0530*/  LDG.E.U8 R8, desc[UR26][R8.64] ;  /* 0x0000001a08087981 */ /* 0x000368000c1e1100 */
[----:B------:R-:W5:Y:S04]  /*0540*/  LDG.E.U8 R10, desc[UR26][R10.64] ;  /* 0x0000001a0a0a7981 */ /* 0x000f68000c1e1100 */
[----:B------:R-:W5:Y:S01]  /*0550*/  LDG.E.U8 R12, desc[UR26][R12.64] ;  /* 0x0000001a0c0c7981 */ /* 0x000f62000c1e1100 */
[----:B------:R-:W1:Y:S01]  /*0560*/  S2UR UR4, SR_CgaCtaId ;  /* 0x00000000000479c3 */ /* 0x000e620000008800 */
[----:B------:R-:W-:Y:S01]  /*0570*/  IMAD.SHL.U32 R14, R0, 0x8, RZ ;  /* 0x00000008000e7824 */ /* 0x000fe200078e00ff */
[----:B0-----:R-:W-:-:S02]  /*0580*/  SHF.R.S32.HI R2, RZ, 0x3, R0 ;  /* 0x00000003ff027819 */ /* 0x001fc40000011400 */
[C---:B------:R-:W-:Y:S02]  /*0590*/  LOP3.LUT R34, R0.reuse, 0x80, RZ, 0xc0, !PT ;  /* 0x0000008000227812 */ /* 0x040fe400078ec0ff */
[----:B------:R-:W-:Y:S02]  /*05a0*/  LOP3.LUT R6, R0, 0x3f, RZ, 0xc0, !PT ;  /* 0x0000003f00067812 */ /* 0x000fe400078ec0ff */
[----:B------:R-:W-:Y:S01]  /*05b0*/  LOP3.LUT R17, R14, 0x30, RZ, 0xc0, !PT ;  /* 0x000000300e117812 */ /* 0x000fe200078ec0ff */
[----:B------:R-:W-:Y:S01]  /*05c0*/  VIADD R146, R15, 0x40 ;  /* 0x000000400f927836 */ /* 0x000fe20000000000 */
[----:B-1----:R-:W-:Y:S01]  /*05d0*/  SGXT R4, R2, 0x1 ;  /* 0x000000010204781a */ /* 0x002fe20000000200 */
[----:B------:R-:W-:Y:S01]  /*05e0*/  IMAD.SHL.U32 R2, R0, 0x40, RZ ;  /* 0x0000004000027824 */ /* 0x000fe200078e00ff */
[----:B------:R-:W-:Y:S01]  /*05f0*/  SHF.R.U32.HI R9, RZ, 0x1, R34 ;  /* 0x00000001ff097819 */ /* 0x000fe20000011622 */
[----:B------:R-:W-:Y:S01]  /*0600*/  IMAD R17, R6, 0x40, R17 ;  /* 0x0000004006117824 */ /* 0x000fe200078e0211 */
[----:B------:R-:W-:-:S02]  /*0610*/  UMOV UR25, 0x400 ;  /* 0x0000040000197882 */ /* 0x000fc40000000000 */
[----:B------:R-:W-:Y:S02]  /*0620*/  LOP3.LUT R4, R9, 0x440, R4, 0x78, !PT ;  /* 0x0000044009047812 */ /* 0x000fe400078e7804 */
[----:B------:R-:W-:Y:S02]  /*0630*/  LOP3.LUT R9, R0, 0x60, RZ, 0xc0, !PT ;  /* 0x0000006000097812 */ /* 0x000fe400078ec0ff */
[----:B------:R-:W-:Y:S02]  /*0640*/  LOP3.LUT R77, R2, 0x40, RZ, 0xc0, !PT ;  /* 0x00000040024d7812 */ /* 0x000fe400078ec0ff */
[----:B------:R-:W-:Y:S01]  /*0650*/  ISETP.GE.AND P0, PT, R146, 0x1, PT ;  /* 0x000000019200780c */ /* 0x000fe20003f06270 */
[----:B------:R-:W-:Y:S01]  /*0660*/  ULEA UR25, UR4, UR25, 0x18 ;  /* 0x0000001904197291 */ /* 0x000fe2000f8ec03f */
[----:B------:R-:W-:Y:S01]  /*0670*/  LOP3.LUT R2, R17, R18, RZ, 0xfc, !PT ;  /* 0x0000001211027212 */ /* 0x000fe200078efcff */
[----:B------:R-:W-:Y:S02]  /*0680*/  IMAD R76, R9, 0x4, R4 ;  /* 0x00000004094c7824 */ /* 0x000fe400078e0204 */
[----:B------:R-:W-:Y:S01]  /*0690*/  IMAD R77, R34, 0x4, R77 ;  /* 0x00000004224d7824 */ /* 0x000fe200078e024d */
[----:B------:R-:W-:-:S02]  /*06a0*/  LOP3.LUT R4, R2, 0x10, RZ, 0x3c, !PT ;  /* 0x0000001002047812 */ /* 0x000fc400078e3cff */
[C---:B------:R-:W-:Y:S02]  /*06b0*/  LOP3.LUT R34, R2.reuse, 0x20, RZ, 0x3c, !PT ;  /* 0x0000002002227812 */ /* 0x040fe400078e3cff */
[----:B------:R-:W-:Y:S01]  /*06c0*/  LOP3.LUT R9, R2, 0x30, RZ, 0x3c, !PT ;  /* 0x0000003002097812 */ /* 0x000fe200078e3cff */
[----:B------:R-:W-:Y:S01]  /*06d0*/  IMAD.MOV.U32 R14, RZ, RZ, -0x800000 ;  /* 0xff800000ff0e7424 */ /* 0x000fe200078e00ff */
[----:B------:R-:W-:Y:S01]  /*06e0*/  CS2R R56, SRZ ;  /* 0x0000000000387805 */ /* 0x000fe2000001ff00 */
[----:B------:R-:W-:Y:S01]  /*06f0*/  IMAD.MOV.U32 R78, RZ, RZ, 0x3f800000 ;  /* 0x3f800000ff4e7424 */ /* 0x000fe200078e00ff */
[----:B------:R-:W-:Y:S02]  /*0700*/  CS2R R58, SRZ ;  /* 0x00000000003a7805 */ /* 0x000fe4000001ff00 */
[----:B------:R-:W-:Y:S02]  /*0710*/  CS2R R60, SRZ ;  /* 0x00000000003c7805 */ /* 0x000fe4000001ff00 */
[----:B------:R-:W-:-:S02]  /*0720*/  CS2R R62, SRZ ;  /* 0x00000000003e7805 */ /* 0x000fc4000001ff00 */
[----:B------:R-:W-:Y:S02]  /*0730*/  CS2R R64, SRZ ;  /* 0x0000000000407805 */ /* 0x000fe4000001ff00 */
[----:B------:R-:W-:Y:S02]  /*0740*/  CS2R R66, SRZ ;  /* 0x0000000000427805 */ /* 0x000fe4000001ff00 */
[----:B------:R-:W-:Y:S02]  /*0750*/  CS2R R68, SRZ ;  /* 0x0000000000447805 */ /* 0x000fe4000001ff00 */
[----:B------:R-:W-:Y:S02]  /*0760*/  CS2R R70, SRZ ;  /* 0x0000000000467805 */ /* 0x000fe4000001ff00 */
[----:B------:R-:W-:Y:S01]  /*0770*/  SHF.R.S32.HI R17, RZ, 0x5, R0 ;  /* 0x00000005ff117819 */ /* 0x000fe20000011400 */
[----:B------:R-:W-:Y:S01]  /*0780*/  IMAD.SHL.U32 R86, R0, 0x2, RZ ;  /* 0x0000000200567824 */ /* 0x000fe200078e00ff */
[----:B--2---:R-:W-:Y:S04]  /*0790*/  STS.U8 [R2+UR25], R21 ;  /* 0x0000001502007988 */ /* 0x004fe80008000019 */
[----:B---3--:R-:W-:Y:S04]  /*07a0*/  STS.U8 [R2+UR25+0xc], R27 ;  /* 0x00000c1b02007988 */ /* 0x008fe80008000019 */
[----:B----4-:R-:W-:Y:S04]  /*07b0*/  STS.U8 [R2+UR25+0x4], R23 ;  /* 0x0000041702007988 */ /* 0x010fe80008000019 */
[----:B-----5:R0:W-:Y:S04]  /*07c0*/  STS.U8 [R2+UR25+0x8], R25 ;  /* 0x0000081902007988 */ /* 0x0201e80008000019 */
[----:B------:R-:W-:Y:S04]  /*07d0*/  STS.U8 [R4+UR25+0xc], R31 ;  /* 0x00000c1f04007988 */ /* 0x000fe80008000019 */
[----:B------:R-:W-:Y:S04]  /*07e0*/  STS.U8 [R4+UR25], R28 ;  /* 0x0000001c04007988 */ /* 0x000fe80008000019 */
[----:B------:R-:W-:Y:S01]  /*07f0*/  STS.U8 [R4+UR25+0x4], R29 ;  /* 0x0000041d04007988 */ /* 0x000fe20008000019 */
[----:B0-----:R-:W-:-:S03]  /*0800*/  IMAD.MOV.U32 R2, RZ, RZ, 0x3f800000 ;  /* 0x3f800000ff027424 */ /* 0x001fc600078e00ff */
[----:B------:R0:W-:Y:S04]  /*0810*/  STS.U8 [R4+UR25+0x8], R30 ;  /* 0x0000081e04007988 */ /* 0x0001e80008000019 */
[----:B------:R-:W-:Y:S04]  /*0820*/  STS.U8 [R34+UR25+0xc], R33 ;  /* 0x00000c2122007988 */ /* 0x000fe80008000019 */
[----:B------:R-:W-:Y:S01]  /*0830*/  STS.U8 [R34+UR25], R32 ;  /* 0x0000002022007988 */ /* 0x000fe20008000019 */
[----:B0-----:R-:W-:-:S03]  /*0840*/  IMAD.MOV.U32 R4, RZ, RZ, -0x800000 ;  /* 0xff800000ff047424 */ /* 0x001fc600078e00ff */
[----:B------:R-:W-:Y:S04]  /*0850*/  STS.U8 [R34+UR25+0x4], R7 ;  /* 0x0000040722007988 */ /* 0x000fe80008000019 */
[----:B------:R-:W-:Y:S04]  /*0860*/  STS.U8 [R34+UR25+0x8], R3 ;  /* 0x0000080322007988 */ /* 0x000fe80008000019 */
[----:B------:R0:W-:Y:S04]  /*0870*/  STS.U8 [R9+UR25], R5 ;  /* 0x0000000509007988 */ /* 0x0001e80008000019 */
[----:B------:R1:W-:Y:S04]  /*0880*/  STS.U8 [R9+UR25+0x4], R8 ;  /* 0x0000040809007988 */ /* 0x0003e80008000019 */
[----:B------:R1:W-:Y:S04]  /*0890*/  STS.U8 [R9+UR25+0x8], R10 ;  /* 0x0000080a09007988 */ /* 0x0003e80008000019 */
[----:B------:R1:W-:Y:S01]  /*08a0*/  STS.U8 [R9+UR25+0xc], R12 ;  /* 0x00000c0c09007988 */ /* 0x0003e20008000019 */
[----:B0-----:R-:W-:Y:S01]  /*08b0*/  LOP3.LUT R5, R0, 0x60, RZ, 0xc0, !PT ;  /* 0x0000006000057812 */ /* 0x001fe200078ec0ff */
[----:B------:R-:W-:Y:S06]  /*08c0*/  @!P0 BRA `(.L_x_0) ;  /* 0x0000002c00748947 */ /* 0x000fec0003800000 */
[----:B------:R-:W0:Y:S01]  /*08d0*/  LDC.64 R2, c[0x0][0x250] ;  /* 0x00009400ff027b82 */ /* 0x000e220000000a00 */
[----:B------:R-:W-:Y:S01]  /*08e0*/  ULDC UR4, c[0x0][0x258] ;  /* 0x0000960000047ab9 */ /* 0x000fe20000000800 */
[----:B------:R-:W-:Y:S01]  /*08f0*/  SHF.R.U32.HI R92, RZ, 0x1, R5 ;  /* 0x00000001ff5c7819 */ /* 0x000fe20000011605 */
[----:B------:R-:W-:Y:S01]  /*0900*/  IMAD R5, R6, UR4, RZ ;  /* 0x0000000406057c24 */ /* 0x000fe2000f8e02ff */
[C---:B------:R-:W-:Y:S01]  /*0910*/  LOP3.LUT R4, R0.reuse, 0x1, RZ, 0xc0, !PT ;  /* 0x0000000100047812 */ /* 0x040fe200078ec0ff */
[----:B------:R-:W-:Y:S01]  /*0920*/  ULDC.64 UR4, c[0x0][0x218] ;  /* 0x0000860000047ab9 */ /* 0x000fe20000000a00 */
[----:B------:R-:W-:Y:S01]  /*0930*/  LOP3.LUT R7, R0, 0x1c, RZ, 0xc0, !PT ;  /* 0x0000001c00077812 */ /* 0x000fe200078ec0ff */
[----:B------:R-:W-:Y:S01]  /*0940*/  ULDC.64 UR6, c[0x0][0x260] ;  /* 0x0000980000067ab9 */ /* 0x000fe20000000a00 */
[----:B------:R-:W2:Y:S01]  /*0950*/  LDC R87, c[0x0][0x268] ;  /* 0x00009a00ff577b82 */ /* 0x000ea20000000800 */
[----:B------:R-:W-:Y:S01]  /*0960*/  UIMAD UR6, UR24, UR6, URZ ;  /* 0x00000006180672a4 */ /* 0x000fe2000f8e023f */
[--C-:B-1----:R-:W-:Y:S01]  /*0970*/  SHF.R.U32.HI R9, RZ, 0x5, R0.reuse ;  /* 0x00000005ff097819 */ /* 0x102fe20000011600 */
[----:B------:R-:W-:Y:S01]  /*0980*/  IMAD R8, R4, 0x2, R7 ;  /* 0x0000000204087824 */ /* 0x000fe200078e0207 */
[----:B------:R-:W-:Y:S01]  /*0990*/  SHF.R.S32.HI R7, RZ, 0x1f, R5 ;  /* 0x0000001fff077819 */ /* 0x000fe20000011405 */
[----:B------:R-:W-:Y:S01]  /*09a0*/  UIADD3 UR28, UR25, 0x1000, URZ ;  /* 0x00001000191c7890 */ /* 0x000fe2000fffe03f */
[--C-:B------:R-:W-:Y:S01]  /*09b0*/  SHF.R.U32.HI R4, RZ, 0x2, R0.reuse ;  /* 0x00000002ff047819 */ /* 0x100fe20000011600 */
[----:B------:R-:W-:Y:S01]  /*09c0*/  USHF.R.U32.HI UR8, URZ, 0x4, UR25 ;  /* 0x000000043f087899 */ /* 0x000fe20008011619 */
[----:B------:R-:W1:Y:S01]  /*09d0*/  LDC.64 R10, c[0x0][0x220] ;  /* 0x00008800ff0a7b82 */ /* 0x000e620000000a00 */
[----:B------:R-:W-:Y:S01]  /*09e0*/  USHF.R.U32.HI UR22, URZ, 0x4, UR28 ;  /* 0x000000043f167899 */ /* 0x000fe2000801161c */
[----:B------:R-:W-:Y:S01]  /*09f0*/  SGXT.U32 R4, R4, 0x3 ;  /* 0x000000030404781a */ /* 0x000fe20000000000 */
[----:B------:R-:W-:Y:S01]  /*0a00*/  IMAD.MOV.U32 R85, RZ, RZ, 0x5410 ;  /* 0x00005410ff557424 */ /* 0x000fe200078e00ff */
[----:B------:R-:W-:Y:S01]  /*0a10*/  SHF.R.U32.HI R93, RZ, 0x1, R0 ;  /* 0x00000001ff5d7819 */ /* 0x000fe20000011600 */
[----:B------:R-:W-:Y:S01]  /*0a20*/  USGXT.U32 UR22, UR22, 0xe ;  /* 0x0000000e1616789a */ /* 0x000fe20008000000 */
[----:B------:R-:W-:Y:S01]  /*0a30*/  LOP3.LUT R92, R15, R92, R4, 0xfe, !PT ;  /* 0x0000005c0f5c7212 */ /* 0x000fe200078efe04 */
[----:B------:R-:W-:Y:S01]  /*0a40*/  IMAD.MOV.U32 R83, RZ, RZ, 0x7632 ;  /* 0x00007632ff537424 */ /* 0x000fe200078e00ff */
[----:B------:R-:W-:Y:S01]  /*0a50*/  SHF.R.S32.HI R4, RZ, 0x7, R0 ;  /* 0x00000007ff047819 */ /* 0x000fe20000011400 */
[-C--:B0-----:R-:W-:Y:S01]  /*0a60*/  IMAD R94, R18, R3.reuse, RZ ;  /* 0x00000003125e7224 */ /* 0x081fe200078e02ff */
[----:B------:R-:W-:Y:S01]  /*0a70*/  R2UR UR29, R9 ;  /* 0x00000000091d72ca */ /* 0x000fe200000e0000 */
[----:B------:R-:W-:Y:S01]  /*0a80*/  IMAD R2, R2, UR24, RZ ;  /* 0x0000001802027c24 */ /* 0x000fe2000f8e02ff */
[----:B------:R-:W-:Y:S01]  /*0a90*/  SGXT R4, R4, 0x1 ;  /* 0x000000010404781a */ /* 0x000fe20000000200 */
[----:B------:R-:W-:Y:S01]  /*0aa0*/  IMAD R96, R3, 0x4, R94 ;  /* 0x0000000403607824 */ /* 0x000fe200078e025e */
[----:B------:R-:W-:Y:S01]  /*0ab0*/  SGXT.U32 R93, R93, 0x1 ;  /* 0x000000015d5d781a */ /* 0x000fe20000000000 */
[----:B------:R-:W-:Y:S01]  /*0ac0*/  IMAD R102, R24, R3, RZ ;  /* 0x0000000318667224 */ /* 0x000fe200078e02ff */
[----:B------:R-:W-:Y:S01]  /*0ad0*/  IADD3 R125, P0, P1, R5, UR4, R2 ;  /* 0x00000004057d7c10 */ /* 0x000fe2000f91e002 */
[C---:B------:R-:W-:Y:S01]  /*0ae0*/  IMAD R106, R3.reuse, 0x4, R96 ;  /* 0x00000004036a7824 */ /* 0x040fe200078e0260 */
[----:B------:R-:W-:Y:S01]  /*0af0*/  SHF.R.S32.HI R2, RZ, 0x1f, R2 ;  /* 0x0000001fff027819 */ /* 0x000fe20000011402 */
[----:B--2---:R-:W-:Y:S01]  /*0b00*/  IMAD R18, R18, R87, RZ ;  /* 0x0000005712127224 */ /* 0x004fe200078e02ff */
[C---:B------:R-:W-:Y:S01]  /*0b10*/  IADD3 R103, P2, R102.reuse, R125, RZ ;  /* 0x0000007d66677210 */ /* 0x040fe20007f5e0ff */
[----:B------:R-:W-:Y:S01]  /*0b20*/  IMAD R108, R3, 0x8, R106 ;  /* 0x00000008036c7824 */ /* 0x000fe200078e026a */
[----:B------:R-:W-:Y:S01]  /*0b30*/  IADD3.X R7, R7, UR5, R2, P0, P1 ;  /* 0x0000000507077c10 */ /* 0x000fe200087e2402 */
[----:B------:R-:W-:Y:S01]  /*0b40*/  IMAD R127, R87, 0x4, R18 ;  /* 0x00000004577f7824 */ /* 0x000fe200078e0212 */
[----:B------:R-:W-:Y:S01]  /*0b50*/  USHF.R.S32.HI UR4, URZ, 0x1f, UR6 ;  /* 0x0000001f3f047899 */ /* 0x000fe20008011406 */
[----:B------:R-:W-:Y:S01]  /*0b60*/  IMAD R110, R3, 0x4, R108 ;  /* 0x00000004036e7824 */ /* 0x000fe200078e026c */
[----:B------:R-:W-:Y:S01]  /*0b70*/  LEA.HI.X.SX32 R102, R102, R7, 0x1, P2 ;  /* 0x0000000766667211 */ /* 0x000fe200010f0eff */
[----:B------:R-:W-:Y:S01]  /*0b80*/  IMAD R132, R87, 0x4, R127 ;  /* 0x0000000457847824 */ /* 0x000fe200078e027f */
[-C--:B------:R-:W-:Y:S01]  /*0b90*/  IADD3 R107, P2, R106, R125.reuse, RZ ;  /* 0x0000007d6a6b7210 */ /* 0x080fe20007f5e0ff */
[----:B------:R-:W-:Y:S01]  /*0ba0*/  IMAD R112, R3, 0x4, R110 ;  /* 0x0000000403707824 */ /* 0x000fe200078e026e */
[----:B------:R-:W-:Y:S01]  /*0bb0*/  IADD3 R95, P6, R94, R125, RZ ;  /* 0x0000007d5e5f7210 */ /* 0x000fe20007fde0ff */
[----:B------:R-:W-:Y:S01]  /*0bc0*/  IMAD R133, R87, 0x8, R132 ;  /* 0x0000000857857824 */ /* 0x000fe200078e0284 */
[----:B------:R-:W-:Y:S01]  /*0bd0*/  LEA.HI.X.SX32 R106, R106, R7, 0x1, P2 ;  /* 0x000000076a6a7211 */ /* 0x000fe200010f0eff */
[----:B------:R-:W-:Y:S01]  /*0be0*/  IMAD R114, R3, 0x8, R112 ;  /* 0x0000000803727824 */ /* 0x000fe200078e0270 */
[-C--:B------:R-:W-:Y:S01]  /*0bf0*/  IADD3 R113, P2, R112, R125.reuse, RZ ;  /* 0x0000007d70717210 */ /* 0x080fe20007f5e0ff */
[----:B------:R-:W-:Y:S01]  /*0c00*/  IMAD R134, R87, 0x4, R133 ;  /* 0x0000000457867824 */ /* 0x000fe200078e0285 */
[----:B------:R-:W-:Y:S01]  /*0c10*/  IADD3 R97, P5, R96, R125, RZ ;  /* 0x0000007d60617210 */ /* 0x000fe20007fbe0ff */
[----:B------:R-:W-:Y:S01]  /*0c20*/  IMAD R100, R22, R3, RZ ;  /* 0x0000000316647224 */ /* 0x000fe200078e02ff */
[-C--:B------:R-:W-:Y:S01]  /*0c30*/  LEA.HI.X.SX32 R112, R112, R7.reuse, 0x1, P2 ;  /* 0x0000000770707211 */ /* 0x080fe200010f0eff */
[----:B------:R-:W-:Y:S01]  /*0c40*/  IMAD R116, R3, 0x4, R114 ;  /* 0x0000000403747824 */ /* 0x000fe200078e0272 */
[----:B------:R-:W-:Y:S01]  /*0c50*/  LEA.HI.X.SX32 R94, R94, R7, 0x1, P6 ;  /* 0x000000075e5e7211 */ /* 0x000fe200030f0eff */
[----:B------:R-:W-:Y:S01]  /*0c60*/  IMAD R135, R87, 0x4, R134 ;  /* 0x0000000457877824 */ /* 0x000fe200078e0286 */
[----:B------:R-:W-:Y:S01]  /*0c70*/  IADD3 R101, P3, R100, R125, RZ ;  /* 0x0000007d64657210 */ /* 0x000fe20007f7e0ff */
[----:B------:R-:W-:Y:S01]  /*0c80*/  IMAD R98, R20, R3, RZ ;  /* 0x0000000314627224 */ /* 0x000fe200078e02ff */
[-C--:B------:R-:W-:Y:S01]  /*0c90*/  LEA.HI.X.SX32 R96, R96, R7.reuse, 0x1, P5 ;  /* 0x0000000760607211 */ /* 0x080fe200028f0eff */
[----:B------:R-:W-:Y:S01]  /*0ca0*/  IMAD R5, R6, UR7, RZ ;  /* 0x0000000706057c24 */ /* 0x000fe2000f8e02ff */
[----:B------:R-:W-:Y:S01]  /*0cb0*/  LEA.HI.X.SX32 R100, R100, R7, 0x1, P3 ;  /* 0x0000000764647211 */ /* 0x000fe200018f0eff */
[----:B------:R-:W-:Y:S01]  /*0cc0*/  IMAD R118, R3, 0x4, R116 ;  /* 0x0000000403767824 */ /* 0x000fe200078e0274 */
[----:B------:R-:W-:Y:S01]  /*0cd0*/  IADD3 R99, P4, R98, R125, RZ ;  /* 0x0000007d62637210 */ /* 0x000fe20007f9e0ff */
[----:B------:R-:W-:Y:S01]  /*0ce0*/  IMAD R136, R87, 0x8, R135 ;  /* 0x0000000857887824 */ /* 0x000fe200078e0287 */
[----:B-1----:R-:W-:Y:S01]  /*0cf0*/  IADD3 R91, P0, P1, R5, UR6, R10 ;  /* 0x00000006055b7c10 */ /* 0x002fe2000f91e00a */
[----:B------:R-:W-:Y:S01]  /*0d00*/  IMAD R20, R20, R87, RZ ;  /* 0x0000005714147224 */ /* 0x000fe200078e02ff */
[----:B------:R-:W-:Y:S01]  /*0d10*/  SHF.R.S32.HI R2, RZ, 0x1f, R5 ;  /* 0x0000001fff027819 */ /* 0x000fe20000011405 */
[----:B------:R-:W-:Y:S01]  /*0d20*/  IMAD R137, R87, 0x4, R136 ;  /* 0x0000000457897824 */ /* 0x000fe200078e0288 */
[-C--:B------:R-:W-:Y:S01]  /*0d30*/  IADD3 R119, P2, R118, R125.reuse, RZ ;  /* 0x0000007d76777210 */ /* 0x080fe20007f5e0ff */
[----:B------:R-:W-:Y:S01]  /*0d40*/  IMAD R120, R3, 0x8, R118 ;  /* 0x0000000803787824 */ /* 0x000fe200078e0276 */
[----:B------:R-:W-:Y:S01]  /*0d50*/  IADD3 R109, P3, R108, R125, RZ ;  /* 0x0000007d6c6d7210 */ /* 0x000fe20007f7e0ff */
[----:B------:R-:W-:Y:S01]  /*0d60*/  IMAD R90, R87, 0x4, R137 ;  /* 0x00000004575a7824 */ /* 0x000fe200078e0289 */
[----:B------:R-:W-:Y:S01]  /*0d70*/  LEA.HI.X.SX32 R98, R98, R7, 0x1, P4 ;  /* 0x0000000762627211 */ /* 0x000fe200020f0eff */
[----:B------:R-:W-:Y:S01]  /*0d80*/  IMAD R122, R3, 0x4, R120 ;  /* 0x00000004037a7824 */ /* 0x000fe200078e0278 */
[----:B------:R-:W-:Y:S01]  /*0d90*/  IADD3 R111, P4, R110, R125, RZ ;  /* 0x0000007d6e6f7210 */ /* 0x000fe20007f9e0ff */
[----:B------:R-:W-:Y:S01]  /*0da0*/  IMAD R89, R87, 0x8, R90 ;  /* 0x0000000857597824 */ /* 0x000fe200078e025a */
[----:B------:R-:W-:Y:S01]  /*0db0*/  LEA.HI.X.SX32 R118, R118, R7, 0x1, P2 ;  /* 0x0000000776767211 */ /* 0x000fe200010f0eff */
[----:B------:R-:W-:Y:S01]  /*0dc0*/  IMAD R104, R26, R3, RZ ;  /* 0x000000031a687224 */ /* 0x000fe200078e02ff */
[----:B------:R-:W-:Y:S01]  /*0dd0*/  IADD3.X R5, R2, UR4, R11, P0, P1 ;  /* 0x0000000402057c10 */ /* 0x000fe200087e240b */
[----:B------:R-:W-:Y:S01]  /*0de0*/  IMAD R124, R3, 0x4, R122 ;  /* 0x00000004037c7824 */ /* 0x000fe200078e027a */
[----:B------:R-:W-:Y:S01]  /*0df0*/  LEA.HI.X.SX32 R108, R108, R7, 0x1, P3 ;  /* 0x000000076c6c7211 */ /* 0x000fe200018f0eff */
[----:B------:R-:W-:Y:S01]  /*0e00*/  IMAD R22, R22, R87, RZ ;  /* 0x0000005716167224 */ /* 0x000fe200078e02ff */
[-C--:B------:R-:W-:Y:S01]  /*0e10*/  IADD3 R148, P0, R18, R91.reuse, RZ ;  /* 0x0000005b12947210 */ /* 0x080fe20007f1e0ff */
[----:B------:R-:W-:Y:S01]  /*0e20*/  IMAD R88, R87, 0x4, R89 ;  /* 0x0000000457587824 */ /* 0x000fe200078e0259 */
[----:B------:R-:W-:Y:S01]  /*0e30*/  IADD3 R149, P1, R127, R91, RZ ;  /* 0x0000005b7f957210 */ /* 0x000fe20007f3e0ff */
[----:B------:R-:W-:Y:S01]  /*0e40*/  IMAD R24, R24, R87, RZ ;  /* 0x0000005718187224 */ /* 0x000fe200078e02ff */
[----:B------:R-:W-:Y:S01]  /*0e50*/  IADD3 R150, P2, R20, R91, RZ ;  /* 0x0000005b14967210 */ /* 0x000fe20007f5e0ff */
[----:B------:R-:W-:Y:S01]  /*0e60*/  IMAD R26, R26, R87, RZ ;  /* 0x000000571a1a7224 */ /* 0x000fe200078e02ff */
[----:B------:R-:W-:Y:S01]  /*0e70*/  IADD3 R115, P3, R114, R125, RZ ;  /* 0x0000007d72737210 */ /* 0x000fe20007f7e0ff */
[----:B------:R-:W-:Y:S01]  /*0e80*/  IMAD R87, R87, 0x4, R88 ;  /* 0x0000000457577824 */ /* 0x000fe200078e0258 */
[----:B------:R-:W-:Y:S01]  /*0e90*/  LEA.HI.X.SX32 R110, R110, R7, 0x1, P4 ;  /* 0x000000076e6e7211 */ /* 0x000fe200020f0eff */
[----:B------:R-:W-:Y:S01]  /*0ea0*/  UIADD3 UR14, UP0, UR22, 0x2, URZ ;  /* 0x00000002160e7890 */ /* 0x000fe2000ff1e03f */
[----:B------:R-:W-:Y:S01]  /*0eb0*/  IADD3 R117, P4, R116, R125, RZ ;  /* 0x0000007d74757210 */ /* 0x000fe20007f9e0ff */
[----:B------:R-:W-:Y:S01]  /*0ec0*/  USGXT.U32 UR8, UR8, 0xe ;  /* 0x0000000e0808789a */ /* 0x000fe20008000000 */
[-C--:B------:R-:W-:Y:S01]  /*0ed0*/  LEA.HI.X.SX32 R126, R18, R5.reuse, 0x1, P0 ;  /* 0x00000005127e7211 */ /* 0x080fe200000f0eff */
[----:B------:R-:W-:Y:S01]  /*0ee0*/  UMOV UR4, URZ ;  /* 0x0000003f00047c82 */ /* 0x000fe20008000000 */
[-C--:B------:R-:W-:Y:S01]  /*0ef0*/  LEA.HI.X.SX32 R127, R127, R5.reuse, 0x1, P1 ;  /* 0x000000057f7f7211 */ /* 0x080fe200008f0eff */
[----:B------:R-:W-:Y:S01]  /*0f00*/  UIADD3.X UR15, UR4, -0x7fffffe0, URZ, UP0, !UPT ;  /* 0x80000020040f7890 */ /* 0x000fe200087fe43f */
[----:B------:R-:W-:Y:S01]  /*0f10*/  LEA.HI.X.SX32 R128, R20, R5, 0x1, P2 ;  /* 0x0000000514807211 */ /* 0x000fe200010f0eff */
[----:B------:R-:W-:Y:S01]  /*0f20*/  IMAD.MOV.U32 R78, RZ, RZ, 0x3f800000 ;  /* 0x3f800000ff4e7424 */ /* 0x000fe200078e00ff */
[----:B------:R-:W-:Y:S01]  /*0f30*/  LEA.HI.X.SX32 R114, R114, R7, 0x1, P3 ;  /* 0x0000000772727211 */ /* 0x000fe200018f0eff */
[----:B------:R-:W-:Y:S01]  /*0f40*/  IMAD.MOV.U32 R139, RZ, RZ, -0x800000 ;  /* 0xff800000ff8b7424 */ /* 0x000fe200078e00ff */
[-C--:B------:R-:W-:Y:S01]  /*0f50*/  IADD3 R154, P0, R132, R91.reuse, RZ ;  /* 0x0000005b849a7210 */ /* 0x080fe20007f1e0ff */
[----:B------:R-:W-:Y:S01]  /*0f60*/  IMAD.MOV.U32 R80, RZ, RZ, RZ ;  /* 0x000000ffff507224 */ /* 0x000fe200078e00ff */
[-C--:B------:R-:W-:Y:S01]  /*0f70*/  IADD3 R155, P1, R133, R91.reuse, RZ ;  /* 0x0000005b859b7210 */ /* 0x080fe20007f3e0ff */
[----:B------:R-:W-:Y:S01]  /*0f80*/  IMAD.MOV.U32 R138, RZ, RZ, -0x800000 ;  /* 0xff800000ff8a7424 */ /* 0x000fe200078e00ff */
[----:B------:R-:W-:-:S02]  /*0f90*/  IADD3 R156, P2, R134, R91, RZ ;  /* 0x0000005b869c7210 */ /* 0x000fc40007f5e0ff */
[----:B------:R-:W-:Y:S02]  /*0fa0*/  CS2R R56, SRZ ;  /* 0x0000000000387805 */ /* 0x000fe4000001ff00 */
[----:B------:R-:W-:Y:S02]  /*0fb0*/  IADD3 R121, P3, R120, R125, RZ ;  /* 0x0000007d78797210 */ /* 0x000fe40007f7e0ff */
[----:B------:R-:W-:Y:S02]  /*0fc0*/  CS2R R58, SRZ ;  /* 0x00000000003a7805 */ /* 0x000fe4000001ff00 */
[----:B------:R-:W-:Y:S02]  /*0fd0*/  LEA.HI.X.SX32 R116, R116, R7, 0x1, P4 ;  /* 0x0000000774747211 */ /* 0x000fe400020f0eff */
[----:B------:R-:W-:Y:S02]  /*0fe0*/  CS2R R60, SRZ ;  /* 0x00000000003c7805 */ /* 0x000fe4000001ff00 */
[----:B------:R-:W-:-:S02]  /*0ff0*/  IADD3 R105, P6, R104, R125, RZ ;  /* 0x0000007d68697210 */ /* 0x000fc40007fde0ff */
[----:B------:R-:W-:Y:S02]  /*1000*/  CS2R R62, SRZ ;  /* 0x00000000003e7805 */ /* 0x000fe4000001ff00 */
[----:B------:R-:W-:Y:S02]  /*1010*/  IADD3 R123, P4, R122, R125, RZ ;  /* 0x0000007d7a7b7210 */ /* 0x000fe40007f9e0ff */
[----:B------:R-:W-:Y:S02]  /*1020*/  CS2R R64, SRZ ;  /* 0x0000000000407805 */ /* 0x000fe4000001ff00 */
[-C--:B------:R-:W-:Y:S02]  /*1030*/  LEA.HI.X.SX32 R132, R132, R5.reuse, 0x1, P0 ;  /* 0x0000000584847211 */ /* 0x080fe400000f0eff */
[----:B------:R-:W-:Y:S02]  /*1040*/  CS2R R66, SRZ ;  /* 0x0000000000427805 */ /* 0x000fe4000001ff00 */
[----:B------:R-:W-:-:S02]  /*1050*/  LEA.HI.X.SX32 R133, R133, R5, 0x1, P1 ;  /* 0x0000000585857211 */ /* 0x000fc400008f0eff */
[----:B------:R-:W-:Y:S02]  /*1060*/  CS2R R68, SRZ ;  /* 0x0000000000447805 */ /* 0x000fe4000001ff00 */
[----:B------:R-:W-:Y:S02]  /*1070*/  LEA.HI.X.SX32 R134, R134, R5, 0x1, P2 ;  /* 0x0000000586867211 */ /* 0x000fe400010f0eff */
[----:B------:R-:W-:Y:S02]  /*1080*/  CS2R R70, SRZ ;  /* 0x0000000000467805 */ /* 0x000fe4000001ff00 */
[----:B------:R-:W-:Y:S01]  /*1090*/  IADD3 R125, P5, R124, R125, RZ ;  /* 0x0000007d7c7d7210 */ /* 0x000fe20007fbe0ff */
[----:B------:R-:W-:Y:S01]  /*10a0*/  UMOV UR12, 0xfffffffe ;  /* 0xfffffffe000c7882 */ /* 0x000fe20000000000 */
[----:B------:R-:W-:Y:S01]  /*10b0*/  LEA.HI.X.SX32 R120, R120, R7, 0x1, P3 ;  /* 0x0000000778787211 */ /* 0x000fe200018f0eff */
[----:B------:R-:W-:Y:S01]  /*10c0*/  UMOV UR13, 0x7fffffdf ;  /* 0x7fffffdf000d7882 */ /* 0x000fe20000000000 */
[-C--:B------:R-:W-:Y:S01]  /*10d0*/  IADD3 R157, P0, R135, R91.reuse, RZ ;  /* 0x0000005b879d7210 */ /* 0x080fe20007f1e0ff */
[----:B------:R-:W-:Y:S01]  /*10e0*/  UMOV UR9, URZ ;  /* 0x0000003f00097c82 */ /* 0x000fe20008000000 */
[-C--:B------:R-:W-:Y:S01]  /*10f0*/  IADD3 R158, P1, R136, R91.reuse, RZ ;  /* 0x0000005b889e7210 */ /* 0x080fe20007f3e0ff */
[----:B------:R-:W-:Y:S01]  /*1100*/  UMOV UR5, URZ ;  /* 0x0000003f00057c82 */ /* 0x000fe20008000000 */
[-C--:B------:R-:W-:Y:S01]  /*1110*/  IADD3 R159, P2, R137, R91.reuse, RZ ;  /* 0x0000005b899f7210 */ /* 0x080fe20007f5e0ff */
[----:B------:R-:W-:Y:S01]  /*1120*/  UMOV UR6, URZ ;  /* 0x0000003f00067c82 */ /* 0x000fe20008000000 */
[----:B------:R-:W-:Y:S01]  /*1130*/  IADD3 R151, P3, R22, R91, RZ ;  /* 0x0000005b16977210 */ /* 0x000fe20007f7e0ff */
[----:B------:R-:W-:Y:S01]  /*1140*/  UIADD3.64 UR12, UR8, -UR12, URZ ;  /* 0x8000000c080c7297 */ /* 0x000fe2000fffe03f */
[-C--:B------:R-:W-:Y:S01]  /*1150*/  LEA.HI.X.SX32 R122, R122, R7.reuse, 0x1, P4 ;  /* 0x000000077a7a7211 */ /* 0x080fe200020f0eff */
[----:B------:R-:W-:Y:S01]  /*1160*/  UIADD3.64 UR10, UR14, 0x7e, URZ ;  /* 0x0000007e0e0a7897 */ /* 0x000fe2000fffe03f */
[----:B------:R-:W-:Y:S01]  /*1170*/  LEA.HI.X.SX32 R124, R124, R7, 0x1, P5 ;  /* 0x000000077c7c7211 */ /* 0x000fe200028f0eff */
[----:B------:R-:W-:Y:S01]  /*1180*/  UIADD3.64 UR18, UR14, 0x80, URZ ;  /* 0x000000800e127897 */ /* 0x000fe2000fffe03f */
[-C--:B------:R-:W-:Y:S01]  /*1190*/  LEA.HI.X.SX32 R135, R135, R5.reuse, 0x1, P0 ;  /* 0x0000000587877211 */ /* 0x080fe200000f0eff */
[----:B------:R-:W-:Y:S01]  /*11a0*/  ULDC UR32, c[0x0][0x238] ;  /* 0x00008e0000207ab9 */ /* 0x000fe20000000800 */
[-C--:B------:R-:W-:Y:S01]  /*11b0*/  LEA.HI.X.SX32 R136, R136, R5.reuse, 0x1, P1 ;  /* 0x0000000588887211 */ /* 0x080fe200008f0eff */
[----:B------:R-:W-:Y:S01]  /*11c0*/  UMOV UR20, UR8 ;  /* 0x0000000800147c82 */ /* 0x000fe20008000000 */
[----:B------:R-:W-:Y:S01]  /*11d0*/  LEA.HI.X.SX32 R137, R137, R5, 0x1, P2 ;  /* 0x0000000589897211 */ /* 0x000fe200010f0eff */
[----:B------:R-:W-:Y:S01]  /*11e0*/  UMOV UR21, 0x80000020 ;  /* 0x8000002000157882 */ /* 0x000fe20000000000 */
[----:B------:R-:W-:-:S02]  /*11f0*/  IADD3 R152, P4, R24, R91, RZ ;  /* 0x0000005b18987210 */ /* 0x000fc40007f9e0ff */
[----:B------:R-:W-:Y:S02]  /*1200*/  IADD3 R153, P5, R26, R91, RZ ;  /* 0x0000005b1a997210 */ /* 0x000fe40007fbe0ff */
[----:B------:R-:W-:Y:S02]  /*1210*/  LEA.HI.X.SX32 R129, R22, R5, 0x1, P3 ;  /* 0x0000000516817211 */ /* 0x000fe400018f0eff */
[-C--:B------:R-:W-:Y:S02]  /*1220*/  IADD3 R160, P0, R90, R91.reuse, RZ ;  /* 0x0000005b5aa07210 */ /* 0x080fe40007f1e0ff */
[-C--:B------:R-:W-:Y:S02]  /*1230*/  IADD3 R161, P1, R89, R91.reuse, RZ ;  /* 0x0000005b59a17210 */ /* 0x080fe40007f3e0ff */
[-C--:B------:R-:W-:Y:S02]  /*1240*/  IADD3 R147, P2, R88, R91.reuse, RZ ;  /* 0x0000005b58937210 */ /* 0x080fe40007f5e0ff */
[----:B------:R-:W-:-:S02]  /*1250*/  IADD3 R91, P3, R87, R91, RZ ;  /* 0x0000005b575b7210 */ /* 0x000fc40007f7e0ff */
[-C--:B------:R-:W-:Y:S02]  /*1260*/  LEA.HI.X.SX32 R130, R24, R5.reuse, 0x1, P4 ;  /* 0x0000000518827211 */ /* 0x080fe400020f0eff */
[-C--:B------:R-:W-:Y:S02]  /*1270*/  LEA.HI.X.SX32 R131, R26, R5.reuse, 0x1, P5 ;  /* 0x000000051a837211 */ /* 0x080fe400028f0eff */
[-C--:B------:R-:W-:Y:S02]  /*1280*/  LEA.HI.X.SX32 R90, R90, R5.reuse, 0x1, P0 ;  /* 0x000000055a5a7211 */ /* 0x080fe400000f0eff */
[-C--:B------:R-:W-:Y:S02]  /*1290*/  LEA.HI.X.SX32 R89, R89, R5.reuse, 0x1, P1 ;  /* 0x0000000559597211 */ /* 0x080fe400008f0eff */
[-C--:B------:R-:W-:Y:S02]  /*12a0*/  LEA.HI.X.SX32 R88, R88, R5.reuse, 0x1, P2 ;  /* 0x0000000558587211 */ /* 0x080fe400010f0eff */
[----:B------:R-:W-:-:S02]  /*12b0*/  LEA.HI.X.SX32 R87, R87, R5, 0x1, P3 ;  /* 0x0000000557577211 */ /* 0x000fc400018f0eff */
[----:B------:R-:W-:Y:S02]  /*12c0*/  LOP3.LUT R5, R4, 0x90, RZ, 0xc0, !PT ;  /* 0x0000009004057812 */ /* 0x000fe400078ec0ff */
[----:B------:R-:W-:Y:S02]  /*12d0*/  LOP3.LUT P1, RZ, R0, 0x1, RZ, 0xc0, !PT ;  /* 0x0000000100ff7812 */ /* 0x000fe4000782c0ff */
[----:B------:R-:W-:Y:S02]  /*12e0*/  LOP3.LUT R93, R8, R93, RZ, 0xfc, !PT ;  /* 0x0000005d085d7212 */ /* 0x000fe400078efcff */
[----:B------:R-:W-:Y:S02]  /*12f0*/  LOP3.LUT P0, RZ, R0, 0x2, RZ, 0xc0, !PT ;  /* 0x0000000200ff7812 */ /* 0x000fe4000780c0ff */
[----:B------:R-:W-:Y:S02]  /*1300*/  LOP3.LUT R84, R5, 0x7f, R0, 0x78, !PT ;  /* 0x0000007f05547812 */ /* 0x000fe400078e7800 */
[----:B------:R-:W-:Y:S01]  /*1310*/  P2R R2, PR, RZ, 0x2 ;  /* 0x00000002ff027803 */ /* 0x000fe20000000000 */
[----:B------:R-:W-:Y:S01]  /*1320*/  IMAD.MOV.U32 R2, RZ, RZ, 0x3f800000 ;  /* 0x3f800000ff027424 */ /* 0x000fe200078e00ff */
[----:B------:R-:W-:-:S02]  /*1330*/  LEA.HI.X.SX32 R104, R104, R7, 0x1, P6 ;  /* 0x0000000768687211 */ /* 0x000fc400030f0eff */
[----:B------:R-:W-:Y:S02]  /*1340*/  LOP3.LUT R86, R86, 0x6, RZ, 0xc0, !PT ;  /* 0x0000000656567812 */ /* 0x000fe400078ec0ff */
[----:B------:R-:W-:Y:S02]  /*1350*/  SEL R85, R85, 0x1054, !P0 ;  /* 0x0000105455557807 */ /* 0x000fe40004000000 */
[----:B------:R-:W-:Y:S02]  /*1360*/  SEL R83, R83, 0x3276, !P0 ;  /* 0x0000327653537807 */ /* 0x000fe40004000000 */
[----:B------:R-:W-:Y:S02]  /*1370*/  LOP3.LUT R82, R92, 0x8, RZ, 0xfc, !PT ;  /* 0x000000085c527812 */ /* 0x000fe400078efcff */
[----:B------:R-:W-:Y:S02]  /*1380*/  LOP3.LUT R81, R93, 0x1, RZ, 0x3c, !PT ;  /* 0x000000015d517812 */ /* 0x000fe400078e3cff */
[----:B------:R-:W-:-:S07]  /*1390*/  LOP3.LUT R79, R84, 0x20, RZ, 0x3c, !PT ;  /* 0x00000020544f7812 */ /* 0x000fce00078e3cff */
.L_x_1:
[----:B------:R-:W-:Y:S02]  /*13a0*/  SHF.R.S32.HI R33, RZ, 0x1f, R80 ;  /* 0x0000001fff217819 */ /* 0x000fe40000011450 */
[C---:B------:R-:W-:Y:S02]  /*13b0*/  IADD3 R4, P0, R80.reuse, R95, RZ ;  /* 0x0000005f50047210 */ /* 0x040fe40007f1e0ff */
[----:B------:R-:W-:-:S03]  /*13c0*/  IADD3 R6, P1, R80, R97, RZ ;  /* 0x0000006150067210 */ /* 0x000fc60007f3e0ff */
[C---:B------:R-:W-:Y:S01]  /*13d0*/  IMAD.X R5, R33.reuse, 0x1, R94, P0 ;  /* 0x0000000121057824 */ /* 0x040fe200000e065e */
[C---:B------:R-:W-:Y:S01]  /*13e0*/  IADD3 R8, P0, R80.reuse, R107, RZ ;  /* 0x0000006b50087210 */ /* 0x040fe20007f1e0ff */
[C---:B------:R-:W-:Y:S01]  /*13f0*/  IMAD.X R7, R33.reuse, 0x1, R96, P1 ;  /* 0x0000000121077824 */ /* 0x040fe200008e0660 */
[C---:B------:R-:W-:Y:S02]  /*1400*/  IADD3 R10, P1, R80.reuse, R99, RZ ;  /* 0x00000063500a7210 */ /* 0x040fe40007f3e0ff */
[----:B------:R0:W2:Y:S01]  /*1410*/  LDG.E.U8 R25, desc[UR26][R4.64] ;  /* 0x0000001a04197981 */ /* 0x0000a2000c1e1100 */
[C---:B------:R-:W-:Y:S01]  /*1420*/  IMAD.X R9, R33.reuse, 0x1, R106, P0 ;  /* 0x0000000121097824 */ /* 0x040fe200000e066a */
[C---:B------:R-:W-:Y:S01]  /*1430*/  IADD3 R12, P0, R80.reuse, R109, RZ ;  /* 0x0000006d500c7210 */ /* 0x040fe20007f1e0ff */
[C---:B------:R-:W-:Y:S01]  /*1440*/  IMAD.X R11, R33.reuse, 0x1, R98, P1 ;  /* 0x00000001210b7824 */ /* 0x040fe200008e0662 */
[C---:B------:R-:W-:Y:S01]  /*1450*/  IADD3 R14, P1, R80.reuse, R111, RZ ;  /* 0x0000006f500e7210 */ /* 0x040fe20007f3e0ff */
[----:B------:R1:W3:Y:S02]  /*1460*/  LDG.E.U8 R24, desc[UR26][R6.64] ;  /* 0x0000001a06187981 */ /* 0x0002e4000c1e1100 */
[C---:B------:R-:W-:Y:S01]  /*1470*/  IMAD.X R13, R33.reuse, 0x1, R108, P0 ;  /* 0x00000001210d7824 */ /* 0x040fe200000e066c */
[C---:B------:R-:W-:Y:S01]  /*1480*/  IADD3 R18, P0, R80.reuse, R113, RZ ;  /* 0x0000007150127210 */ /* 0x040fe20007f1e0ff */
[C---:B------:R-:W-:Y:S01]  /*1490*/  IMAD.X R15, R33.reuse, 0x1, R110, P1 ;  /* 0x00000001210f7824 */ /* 0x040fe200008e066e */
[C---:B0-----:R-:W-:Y:S01]  /*14a0*/  IADD3 R4, P1, R80.reuse, R101, RZ ;  /* 0x0000006550047210 */ /* 0x041fe20007f3e0ff */
[----:B------:R0:W4:Y:S02]  /*14b0*/  LDG.E.U8 R27, desc[UR26][R8.64] ;  /* 0x0000001a081b7981 */ /* 0x000124000c1e1100 */
[C---:B------:R-:W-:Y:S01]  /*14c0*/  IMAD.X R19, R33.reuse, 0x1, R112, P0 ;  /* 0x0000000121137824 */ /* 0x040fe200000e0670 */
[C---:B-1----:R-:W-:Y:S01]  /*14d0*/  IADD3 R6, P0, R80.reuse, R115, RZ ;  /* 0x0000007350067210 */ /* 0x042fe20007f1e0ff */
[C---:B------:R-:W-:Y:S01]  /*14e0*/  IMAD.X R5, R33.reuse, 0x1, R100, P1 ;  /* 0x0000000121057824 */ /* 0x040fe200008e0664 */
[C---:B------:R-:W-:Y:S01]  /*14f0*/  IADD3 R20, P1, R80.reuse, R119, RZ ;  /* 0x0000007750147210 */ /* 0x040fe20007f3e0ff */
[----:B------:R1:W5:Y:S02]  /*1500*/  LDG.E.U8 R29, desc[UR26][R12.64] ;  /* 0x0000001a0c1d7981 */ /* 0x000364000c1e1100 */
[C---:B------:R-:W-:Y:S01]  /*1510*/  IMAD.X R7, R33.reuse, 0x1, R114, P0 ;  /* 0x0000000121077824 */ /* 0x040fe200000e0672 */
[C---:B------:R-:W-:Y:S01]  /*1520*/  IADD3 R22, P0, R80.reuse, R121, RZ ;  /* 0x0000007950167210 */ /* 0x040fe20007f1e0ff */
[C---:B------:R-:W-:Y:S01]  /*1530*/  IMAD.X R21, R33.reuse, 0x1, R118, P1 ;  /* 0x0000000121157824 */ /* 0x040fe200008e0676 */
[----:B------:R1:W3:Y:S03]  /*1540*/  LDG.E.U8 R72, desc[UR26][R10.64] ;  /* 0x0000001a0a487981 */ /* 0x0002e6000c1e1100 */
[----:B------:R-:W-:Y:S01]  /*1550*/  IMAD.X R23, R33, 0x1, R120, P0 ;  /* 0x0000000121177824 */ /* 0x000fe200000e0678 */
[C---:B0-----:R-:W-:Y:S01]  /*1560*/  IADD3 R8, P0, R80.reuse, R117, RZ ;  /* 0x0000007550087210 */ /* 0x041fe20007f1e0ff */
[----:B------:R0:W3:Y:S01]  /*1570*/  LDG.E.U8 R74, desc[UR26][R4.64] ;  /* 0x0000001a044a7981 */ /* 0x0000e2000c1e1100 */
[----:B-1----:R-:W-:-:S03]  /*1580*/  IADD3 R12, P1, R80, R125, RZ ;  /* 0x0000007d500c7210 */ /* 0x002fc60007f3e0ff */
[----:B------:R1:W3:Y:S01]  /*1590*/  LDG.E.U8 R31, desc[UR26][R6.64] ;  /* 0x0000001a061f7981 */ /* 0x0002e2000c1e1100 */
[C---:B------:R-:W-:Y:S02]  /*15a0*/  IMAD.X R9, R33.reuse, 0x1, R116, P0 ;  /* 0x0000000121097824 */ /* 0x040fe400000e0674 */
[----:B------:R-:W-:Y:S01]  /*15b0*/  IMAD.X R13, R33, 0x1, R124, P1 ;  /* 0x00000001210d7824 */ /* 0x000fe200008e067c */
[C---:B------:R-:W-:Y:S01]  /*15c0*/  IADD3 R10, P1, R80.reuse, R103, RZ ;  /* 0x00000067500a7210 */ /* 0x040fe20007f3e0ff */
[----:B------:R-:W3:Y:S01]  /*15d0*/  LDG.E.U8 R19, desc[UR26][R18.64] ;  /* 0x0000001a12137981 */ /* 0x000ee2000c1e1100 */
[----:B0-----:R-:W-:-:S03]  /*15e0*/  IADD3 R4, P2, R80, R123, RZ ;  /* 0x0000007b50047210 */ /* 0x001fc60007f5e0ff */
[----:B------:R-:W3:Y:S01]  /*15f0*/  LDG.E.U8 R21, desc[UR26][R20.64] ;  /* 0x0000001a14157981 */ /* 0x000ee2000c1e1100 */
[----:B-1----:R-:W-:Y:S01]  /*1600*/  IADD3 R6, P0, R80, R105, RZ ;  /* 0x0000006950067210 */ /* 0x002fe20007f1e0ff */
[C---:B------:R-:W-:Y:S02]  /*1610*/  IMAD.X R11, R33.reuse, 0x1, R102, P1 ;  /* 0x00000001210b7824 */ /* 0x040fe400008e0666 */
[C---:B------:R-:W-:Y:S01]  /*1620*/  IMAD.X R5, R33.reuse, 0x1, R122, P2 ;  /* 0x0000000121057824 */ /* 0x040fe200010e067a */
[----:B------:R-:W3:Y:S01]  /*1630*/  LDG.E.U8 R23, desc[UR26][R22.64] ;  /* 0x0000001a16177981 */ /* 0x000ee2000c1e1100 */
[----:B------:R-:W-:-:S03]  /*1640*/  IMAD.X R7, R33, 0x1, R104, P0 ;  /* 0x0000000121077824 */ /* 0x000fc600000e0668 */
[----:B------:R-:W3:Y:S04]  /*1650*/  LDG.E.U8 R13, desc[UR26][R12.64] ;  /* 0x0000001a0c0d7981 */ /* 0x000ee8000c1e1100 */
[----:B------:R-:W3:Y:S04]  /*1660*/  LDG.E.U8 R14, desc[UR26][R14.64] ;  /* 0x0000001a0e0e7981 */ /* 0x000ee8000c1e1100 */
[----:B------:R-:W3:Y:S04]  /*1670*/  LDG.E.U8 R8, desc[UR26][R8.64] ;  /* 0x0000001a08087981 */ /* 0x000ee8000c1e1100 */
[----:B------:R-:W3:Y:S04]  /*1680*/  LDG.E.U8 R10, desc[UR26][R10.64] ;  /* 0x0000001a0a0a7981 */ /* 0x000ee8000c1e1100 */
[----:B------:R-:W3:Y:S04]  /*1690*/  LDG.E.U8 R4, desc[UR26][R4.64] ;  /* 0x0000001a04047981 */ /* 0x000ee8000c1e1100 */
[----:B------:R-:W3:Y:S01]  /*16a0*/  LDG.E.U8 R6, desc[UR26][R6.64] ;  /* 0x0000001a06067981 */ /* 0x000ee2000c1e1100 */
[----:B------:R-:W-:Y:S06]  /*16b0*/  BAR.SYNC.DEFER_BLOCKING 0x0 ;  /* 0x0000000000007b1d */ /* 0x000fec0000010000 */
[----:B------:R-:W-:Y:S01]  /*16c0*/  UMOV UR23, 0x80000020 ;  /* 0x8000002000177882 */ /* 0x000fe20000000000 */
[----:B------:R-:W-:Y:S01]  /*16d0*/  UMOV UR8, UR20 ;  /* 0x0000001400087c82 */ /* 0x000fe20008000000 */
[----:B------:R-:W-:Y:S01]  /*16e0*/  UMOV UR9, UR21 ;  /* 0x0000001500097c82 */ /* 0x000fe20008000000 */
[----:B------:R-:W-:Y:S01]  /*16f0*/  UMOV UR16, UR12 ;  /* 0x0000000c00107c82 */ /* 0x000fe20008000000 */
[----:B------:R-:W-:Y:S01]  /*1700*/  UMOV UR17, UR13 ;  /* 0x0000000d00117c82 */ /* 0x000fe20008000000 */
[----:B--2---:R-:W-:Y:S04]  /*1710*/  STS.U8 [R84+UR25+0x1000], R25 ;  /* 0x0010001954007988 */ /* 0x004fe80008000019 */
[----:B----4-:R-:W-:Y:S04]  /*1720*/  STS.U8 [R84+UR25+0x1200], R27 ;  /* 0x0012001b54007988 */ /* 0x010fe80008000019 */
[----:B-----5:R-:W-:Y:S04]  /*1730*/  STS.U8 [R84+UR25+0x1400], R29 ;  /* 0x0014001d54007988 */ /* 0x020fe80008000019 */
[----:B---3--:R-:W-:Y:S04]  /*1740*/  STS.U8 [R84+UR25+0x1800], R31 ;  /* 0x0018001f54007988 */ /* 0x008fe80008000019 */
[----:B------:R-:W-:Y:S04]  /*1750*/  STS.U8 [R84+UR25+0x1600], R19 ;  /* 0x0016001354007988 */ /* 0x000fe80008000019 */
[----:B------:R-:W-:Y:S04]  /*1760*/  STS.U8 [R84+UR25+0x1a00], R21 ;  /* 0x001a001554007988 */ /* 0x000fe80008000019 */
[----:B------:R-:W-:Y:S04]  /*1770*/  STS.U8 [R84+UR25+0x1c00], R23 ;  /* 0x001c001754007988 */ /* 0x000fe80008000019 */
[----:B------:R-:W-:Y:S04]  /*1780*/  STS.U8 [R84+UR25+0x1e00], R13 ;  /* 0x001e000d54007988 */ /* 0x000fe80008000019 */
[----:B------:R0:W-:Y:S04]  /*1790*/  STS.U8 [R79+UR25+0x1100], R24 ;  /* 0x001100184f007988 */ /* 0x0001e80008000019 */
[----:B------:R-:W-:Y:S04]  /*17a0*/  STS.U8 [R79+UR25+0x1300], R72 ;  /* 0x001300484f007988 */ /* 0x000fe80008000019 */
[----:B------:R-:W-:Y:S04]  /*17b0*/  STS.U8 [R79+UR25+0x1500], R14 ;  /* 0x0015000e4f007988 */ /* 0x000fe80008000019 */
[----:B------:R1:W-:Y:S04]  /*17c0*/  STS.U8 [R79+UR25+0x1700], R74 ;  /* 0x0017004a4f007988 */ /* 0x0003e80008000019 */
[----:B------:R2:W-:Y:S04]  /*17d0*/  STS.U8 [R79+UR25+0x1900], R8 ;  /* 0x001900084f007988 */ /* 0x0005e80008000019 */
[----:B------:R3:W-:Y:S04]  /*17e0*/  STS.U8 [R79+UR25+0x1b00], R10 ;  /* 0x001b000a4f007988 */ /* 0x0007e80008000019 */
[----:B------:R-:W-:Y:S04]  /*17f0*/  STS.U8 [R79+UR25+0x1d00], R4 ;  /* 0x001d00044f007988 */ /* 0x000fe80008000019 */
[----:B------:R4:W-:Y:S01]  /*1800*/  STS.U8 [R79+UR25+0x1f00], R6 ;  /* 0x001f00064f007988 */ /* 0x0009e20008000019 */
[----:B------:R5:W-:Y:S06]  /*1810*/  MEMBAR.ALL.CTA ;  /* 0x0000000000007992 */ /* 0x000bec0000008000 */
[----:B-----5:R-:W5:Y:S02]  /*1820*/  FENCE.VIEW.ASYNC.S ;  /* 0x00000000000073c6 */ /* 0x020f640000000000 */
[----:B-----5:R-:W-:Y:S06]  /*1830*/  BAR.SYNC.DEFER_BLOCKING 0x0 ;  /* 0x0000000000007b1d */ /* 0x020fec0000010000 */
[----:B0-----:R-:W-:-:S06]  /*1840*/  WARPGROUP.ARRIVE ;  /* 0x00000000000079c5 */ /* 0x001fcc0000000000 */
[----:B------:R-:W-:Y:S04]  /*1850*/  QGMMA.64x32x32.F32.E4M3.E4M3 R40, gdesc[UR20], RZ, !UPT ;  /* 0x00600000142879f3 */ /* 0x000fe8000c7008ff */
[----:B------:R-:W-:Y:S04]  /*1860*/  QGMMA.64x32x32.F32.E4M3.E4M3 R40, gdesc[UR12], R40 ;  /* 0x006000000c2879f3 */ /* 0x000fe80008700828 */
[----:B------:R-:W-:Y:S01]  /*1870*/  QGMMA.64x32x32.F32.E4M3.E4M3 R24, gdesc[UR8], RZ, !UPT ;  /* 0x00600000081879f3 */ /* 0x000fe2000c7008ff */
[----:B------:R-:W-:Y:S02]  /*1880*/  USHF.R.S32.HI UR8, URZ, 0x1f, UR4 ;  /* 0x0000001f3f087899 */ /* 0x000fe40008011404 */
[----:B-1----:R-:W-:-:S02]  /*1890*/  IADD3 R74, P2, R148, UR4, RZ ;  /* 0x00000004944a7c10 */ /* 0x002fc4000ff5e0ff */
[----:B------:R-:W-:Y:S02]  /*18a0*/  IADD3 R18, P4, R150, UR4, RZ ;  /* 0x0000000496127c10 */ /* 0x000fe4000ff9e0ff */
[----:B------:R-:W-:Y:S02]  /*18b0*/  IADD3.X R75, R126, UR8, RZ, P2, !PT ;  /* 0x000000087e4b7c10 */ /* 0x000fe400097fe4ff */
[----:B------:R-:W-:Y:S02]  /*18c0*/  IADD3 R175, P2, R86, UR5, RZ ;  /* 0x0000000556af7c10 */ /* 0x000fe4000ff5e0ff */
[----:B------:R-:W-:Y:S02]  /*18d0*/  IADD3.X R19, R128, UR8, RZ, P4, !PT ;  /* 0x0000000880137c10 */ /* 0x000fe4000a7fe4ff */
[----:B------:R-:W-:Y:S01]  /*18e0*/  IADD3 R7, P4, R175, 0x9, RZ ;  /* 0x00000009af077810 */ /* 0x000fe20007f9e0ff */
[----:B------:R-:W-:Y:S01]  /*18f0*/  QGMMA.64x32x32.F32.E4M3.E4M3 R24, gdesc[UR16], R24, gsb0 ;  /* 0x00600000101879f3 */ /* 0x000fe20008000818 */
[----:B------:R-:W-:Y:S01]  /*1900*/  IMAD.X R164, RZ, RZ, UR6, P2 ;  /* 0x00000006ffa47e24 */ /* 0x000fe200090e06ff */
[----:B------:R-:W-:Y:S01]  /*1910*/  IADD3 R72, P5, R149, UR4, RZ ;  /* 0x0000000495487c10 */ /* 0x000fe2000ffbe0ff */
[----:B------:R-:W5:Y:S01]  /*1920*/  LDG.E.U8 R75, desc[UR26][R74.64] ;  /* 0x0000001a4a4b7981 */ /* 0x000f62000c1e1100 */
[----:B------:R-:W-:Y:S01]  /*1930*/  IADD3 R22, P3, R154, UR4, RZ ;  /* 0x000000049a167c10 */ /* 0x000fe2000ff7e0ff */
[----:B------:R-:W-:Y:S01]  /*1940*/  IMAD.X R20, RZ, RZ, R164, P4 ;  /* 0x000000ffff147224 */ /* 0x000fe200020e06a4 */
[----:B------:R-:W-:-:S02]  /*1950*/  IADD3 R12, P1, R156, UR4, RZ ;  /* 0x000000049c0c7c10 */ /* 0x000fc4000ff3e0ff */
[----:B--2---:R-:W-:Y:S02]  /*1960*/  IADD3 R8, P4, R151, UR4, RZ ;  /* 0x0000000497087c10 */ /* 0x004fe4000ff9e0ff */
[----:B---3--:R-:W-:Y:S02]  /*1970*/  IADD3 R10, P0, R155, UR4, RZ ;  /* 0x000000049b0a7c10 */ /* 0x008fe4000ff1e0ff */
[----:B------:R-:W-:Y:S02]  /*1980*/  IADD3.X R73, R127, UR8, RZ, P5, !PT ;  /* 0x000000087f497c10 */ /* 0x000fe4000affe4ff */
[----:B----4-:R-:W-:Y:S02]  /*1990*/  IADD3 R6, P5, R157, UR4, RZ ;  /* 0x000000049d067c10 */ /* 0x010fe4000ffbe0ff */
[----:B------:R-:W-:Y:S01]  /*19a0*/  IADD3.X R23, R132, UR8, RZ, P3, !PT ;  /* 0x0000000884177c10 */ /* 0x000fe20009ffe4ff */
[----:B------:R-:W2:Y:S01]  /*19b0*/  LDG.E.U8 R72, desc[UR26][R72.64] ;  /* 0x0000001a48487981 */ /* 0x000ea2000c1e1100 */
[----:B------:R-:W-:-:S02]  /*19c0*/  IADD3.X R13, R134, UR8, RZ, P1, !PT ;  /* 0x00000008860d7c10 */ /* 0x000fc40008ffe4ff */
[----:B------:R-:W-:Y:S02]  /*19d0*/  IADD3 R5, P3, R175, 0x10, RZ ;  /* 0x00000010af057810 */ /* 0x000fe40007f7e0ff */
[----:B------:R-:W-:Y:S01]  /*19e0*/  IADD3.X R9, R129, UR8, RZ, P4, !PT ;  /* 0x0000000881097c10 */ /* 0x000fe2000a7fe4ff */
[----:B------:R-:W3:Y:S01]  /*19f0*/  LDG.E.U8 R23, desc[UR26][R22.64] ;  /* 0x0000001a16177981 */ /* 0x000ee2000c1e1100 */
[----:B------:R-:W-:Y:S02]  /*1a00*/  IADD3.X R11, R133, UR8, RZ, P0, !PT ;  /* 0x00000008850b7c10 */ /* 0x000fe400087fe4ff */
[C---:B------:R-:W-:Y:S01]  /*1a10*/  ISETP.GT.U32.AND P1, PT, R7.reuse, R92, PT ;  /* 0x0000005c0700720c */ /* 0x040fe20003f24070 */
[----:B------:R-:W-:Y:S01]  /*1a20*/  IMAD.X R14, RZ, RZ, R164, P3 ;  /* 0x000000ffff0e7224 */ /* 0x000fe200018e06a4 */
[----:B------:R-:W-:Y:S01]  /*1a30*/  IADD3 R4, P4, R158, UR4, RZ ;  /* 0x000000049e047c10 */ /* 0x000fe2000ff9e0ff */
[----:B------:R-:W4:Y:S01]  /*1a40*/  LDG.E.U8 R12, desc[UR26][R12.64] ;  /* 0x0000001a0c0c7981 */ /* 0x000f22000c1e1100 */
[----:B------:R-:W-:-:S02]  /*1a50*/  ISETP.GT.U32.AND P0, PT, R7, R82, PT ;  /* 0x000000520700720c */ /* 0x000fc40003f04070 */
[----:B------:R-:W-:Y:S01]  /*1a60*/  IADD3.X R7, R135, UR8, RZ, P5, !PT ;  /* 0x0000000887077c10 */ /* 0x000fe2000affe4ff */
[----:B------:R-:W4:Y:S01]  /*1a70*/  LDG.E.U8 R8, desc[UR26][R8.64] ;  /* 0x0000001a08087981 */ /* 0x000f22000c1e1100 */
[C---:B------:R-:W-:Y:S02]  /*1a80*/  ISETP.GT.U32.AND P5, PT, R5.reuse, R92, PT ;  /* 0x0000005c0500720c */ /* 0x040fe40003fa4070 */
[----:B------:R-:W-:Y:S02]  /*1a90*/  ISETP.GT.U32.AND P2, PT, R5, R82, PT ;  /* 0x000000520500720c */ /* 0x000fe40003f44070 */
[----:B------:R-:W-:Y:S01]  /*1aa0*/  ISETP.GT.U32.AND.EX P1, PT, R20, RZ, PT, P1 ;  /* 0x000000ff1400720c */ /* 0x000fe20003f24110 */
[----:B------:R-:W2:Y:S01]  /*1ab0*/  LDG.E.U8 R7, desc[UR26][R6.64] ;  /* 0x0000001a06077981 */ /* 0x000ea2000c1e1100 */
[----:B------:R-:W-:Y:S02]  /*1ac0*/  IADD3.X R5, R136, UR8, RZ, P4, !PT ;  /* 0x0000000888057c10 */ /* 0x000fe4000a7fe4ff */
[----:B------:R-:W-:-:S02]  /*1ad0*/  IADD3 R15, P4, R175, 0x11, RZ ;  /* 0x00000011af0f7810 */ /* 0x000fc40007f9e0ff */
[----:B------:R-:W-:Y:S02]  /*1ae0*/  ISETP.GT.U32.AND.EX P0, PT, R20, RZ, PT, P0 ;  /* 0x000000ff1400720c */ /* 0x000fe40003f04100 */
[----:B------:R-:W-:Y:S02]  /*1af0*/  ISETP.GT.U32.AND P3, PT, R15, R82, PT ;  /* 0x000000520f00720c */ /* 0x000fe40003f64070 */
[C---:B------:R-:W-:Y:S02]  /*1b00*/  ISETP.GT.U32.AND.EX P5, PT, R14.reuse, RZ, PT, P5 ;  /* 0x000000ff0e00720c */ /* 0x040fe40003fa4150 */
[----:B------:R-:W-:Y:S01]  /*1b10*/  ISETP.GT.U32.AND.EX P2, PT, R14, RZ, PT, P2 ;  /* 0x000000ff0e00720c */ /* 0x000fe20003f44120 */
[----:B------:R-:W-:Y:S02]  /*1b20*/  WARPGROUP.DEPBAR.LE gsb0, 0x0 ;  /* 0x00008000000079c5 */ /* 0x000fe40000010000 */
[----:B------:R-:W-:Y:S01]  /*1b30*/  FMUL R45, R45, UR32 ;  /* 0x000000202d2d7c20 */ /* 0x000fe20008400000 */
[----:B------:R-:W-:Y:S01]  /*1b40*/  FMUL R140, R47, UR32 ;  /* 0x000000202f8c7c20 */ /* 0x000fe20008400000 */
[----:B------:R-:W-:Y:S01]  /*1b50*/  FMUL R47, R48, UR32 ;  /* 0x00000020302f7c20 */ /* 0x000fe20008400000 */
[----:B------:R-:W-:Y:S01]  /*1b60*/  FMUL R141, R50, UR32 ;  /* 0x00000020328d7c20 */ /* 0x000fe20008400000 */
[----:B------:R-:W-:Y:S01]  /*1b70*/  LOP3.LUT R173, R175, 0x29, RZ, 0xfc, !PT ;  /* 0x00000029afad7812 */ /* 0x000fe200078efcff */
[----:B------:R-:W4:Y:S01]  /*1b80*/  LDG.E.U8 R5, desc[UR26][R4.64] ;  /* 0x0000001a04057981 */ /* 0x000f22000c1e1100 */
[----:B------:R-:W-:-:S02]  /*1b90*/  FSEL R45, R45, -INF , !P1 ;  /* 0xff8000002d2d7808 */ /* 0x000fc40004800000 */
[-C--:B------:R-:W-:Y:S02]  /*1ba0*/  ISETP.GT.U32.AND P1, PT, R15, R92.reuse, PT ;  /* 0x0000005c0f00720c */ /* 0x080fe40003f24070 */
[----:B------:R-:W-:Y:S02]  /*1bb0*/  FSEL R140, R140, -INF , !P0 ;  /* 0xff8000008c8c7808 */ /* 0x000fe40004000000 */
[----:B------:R-:W-:Y:S01]  /*1bc0*/  IADD3 R15, P0, R175, 0x18, RZ ;  /* 0x00000018af0f7810 */ /* 0x000fe20007f1e0ff */
[----:B------:R-:W-:Y:S01]  /*1bd0*/  IMAD.X R21, RZ, RZ, R164, P4 ;  /* 0x000000ffff157224 */ /* 0x000fe200020e06a4 */
[----:B------:R-:W-:Y:S02]  /*1be0*/  FSEL R47, R47, -INF , !P5 ;  /* 0xff8000002f2f7808 */ /* 0x000fe40006800000 */
[----:B------:R-:W-:Y:S02]  /*1bf0*/  FSEL R141, R141, -INF , !P2 ;  /* 0xff8000008d8d7808 */ /* 0x000fe40005000000 */
[----:B------:R-:W-:-:S02]  /*1c00*/  ISETP.GT.U32.AND P5, PT, R15, R92, PT ;  /* 0x0000005c0f00720c */ /* 0x000fc40003fa4070 */
[----:B------:R-:W-:Y:S01]  /*1c10*/  ISETP.GT.U32.AND P2, PT, R15, R82, PT ;  /* 0x000000520f00720c */ /* 0x000fe20003f44070 */
[----:B------:R-:W-:Y:S01]  /*1c20*/  FMUL R48, R49, UR32 ;  /* 0x0000002031307c20 */ /* 0x000fe20008400000 */
[----:B------:R-:W-:Y:S02]  /*1c30*/  IADD3 R15, P4, R175, 0x19, RZ ;  /* 0x00000019af0f7810 */ /* 0x000fe40007f9e0ff */
[----:B------:R-:W-:Y:S01]  /*1c40*/  ISETP.GT.U32.AND.EX P1, PT, R21, RZ, PT, P1 ;  /* 0x000000ff1500720c */ /* 0x000fe20003f24110 */
[--C-:B------:R-:W-:Y:S02]  /*1c50*/  IMAD.X R20, RZ, RZ, R164.reuse, P0 ;  /* 0x000000ffff147224 */ /* 0x100fe400000e06a4 */
[----:B------:R-:W-:Y:S01]  /*1c60*/  FMUL R51, R51, UR32 ;  /* 0x0000002033337c20 */ /* 0x000fe20008400000 */
[----:B------:R-:W-:Y:S01]  /*1c70*/  IMAD.X R14, RZ, RZ, R164, P4 ;  /* 0x000000ffff0e7224 */ /* 0x000fe200020e06a4 */
[C---:B------:R-:W-:Y:S02]  /*1c80*/  ISETP.GT.U32.AND P0, PT, R15.reuse, R92, PT ;  /* 0x0000005c0f00720c */ /* 0x040fe40003f04070 */
[----:B------:R-:W-:-:S02]  /*1c90*/  ISETP.GT.U32.AND P4, PT, R15, R82, PT ;  /* 0x000000520f00720c */ /* 0x000fc40003f84070 */
[----:B------:R-:W-:Y:S02]  /*1ca0*/  ISETP.GT.U32.AND.EX P3, PT, R21, RZ, PT, P3 ;  /* 0x000000ff1500720c */ /* 0x000fe40003f64130 */
[----:B------:R-:W-:Y:S02]  /*1cb0*/  FSEL R48, R48, -INF , !P1 ;  /* 0xff80000030307808 */ /* 0x000fe40004800000 */
[----:B------:R-:W-:Y:S01]  /*1cc0*/  IADD3 R15, P1, R175, 0x8, RZ ;  /* 0x00000008af0f7810 */ /* 0x000fe20007f3e0ff */
[----:B------:R-:W-:Y:S01]  /*1cd0*/  FMUL R50, R53, UR32 ;  /* 0x0000002035327c20 */ /* 0x000fe20008400000 */
[----:B------:R-:W-:Y:S02]  /*1ce0*/  FSEL R51, R51, -INF , !P3 ;  /* 0xff80000033337808 */ /* 0x000fe40005800000 */
[----:B------:R-:W-:Y:S02]  /*1cf0*/  ISETP.GT.U32.AND.EX P0, PT, R14, RZ, PT, P0 ;  /* 0x000000ff0e00720c */ /* 0x000fe40003f04100 */
[----:B------:R-:W-:Y:S01]  /*1d00*/  ISETP.GT.U32.AND P3, PT, R15, R92, PT ;  /* 0x0000005c0f00720c */ /* 0x000fe20003f64070 */
[----:B------:R-:W-:Y:S01]  /*1d10*/  FMUL R49, R52, UR32 ;  /* 0x0000002034317c20 */ /* 0x000fe20008400000 */
[----:B------:R-:W-:Y:S01]  /*1d20*/  LOP3.LUT R15, R175, 0x28, RZ, 0xfc, !PT ;  /* 0x00000028af0f7812 */ /* 0x000fe200078efcff */
[----:B------:R-:W-:Y:S01]  /*1d30*/  FMUL R52, R54, UR32 ;  /* 0x0000002036347c20 */ /* 0x000fe20008400000 */
[----:B------:R-:W-:Y:S01]  /*1d40*/  FMUL R53, R55, UR32 ;  /* 0x0000002037357c20 */ /* 0x000fe20008400000 */
[----:B------:R-:W-:-:S02]  /*1d50*/  ISETP.GT.U32.AND.EX P2, PT, R20, RZ, PT, P2 ;  /* 0x000000ff1400720c */ /* 0x000fc40003f44120 */
[----:B------:R-:W-:Y:S02]  /*1d60*/  ISETP.GT.U32.AND.EX P4, PT, R14, RZ, PT, P4 ;  /* 0x000000ff0e00720c */ /* 0x000fe40003f84140 */
[----:B------:R-:W-:Y:S02]  /*1d70*/  FSEL R50, R50, -INF , !P0 ;  /* 0xff80000032327808 */ /* 0x000fe40004000000 */
[----:B------:R-:W-:Y:S02]  /*1d80*/  LOP3.LUT R21, R175, 0x21, RZ, 0xfc, !PT ;  /* 0x00000021af157812 */ /* 0x000fe400078efcff */
[----:B------:R-:W-:Y:S01]  /*1d90*/  ISETP.GT.U32.AND P0, PT, R15, R82, PT ;  /* 0x000000520f00720c */ /* 0x000fe20003f04070 */
[----:B------:R-:W-:Y:S01]  /*1da0*/  FMUL R55, R30, UR32 ;  /* 0x000000201e377c20 */ /* 0x000fe20008400000 */
[----:B------:R-:W-:Y:S02]  /*1db0*/  FSEL R52, R52, -INF , !P2 ;  /* 0xff80000034347808 */ /* 0x000fe40005000000 */
[----:B------:R-:W-:-:S02]  /*1dc0*/  FSEL R53, R53, -INF , !P4 ;  /* 0xff80000035357808 */ /* 0x000fc40006000000 */
[-C--:B------:R-:W-:Y:S02]  /*1dd0*/  ISETP.GT.U32.AND P2, PT, R21, R82.reuse, PT ;  /* 0x000000521500720c */ /* 0x080fe40003f44070 */
[----:B------:R-:W-:Y:S02]  /*1de0*/  ISETP.GT.U32.AND P4, PT, R173, R82, PT ;  /* 0x00000052ad00720c */ /* 0x000fe40003f84070 */
[C---:B------:R-:W-:Y:S02]  /*1df0*/  ISETP.GT.U32.AND.EX P0, PT, R164.reuse, RZ, PT, P0 ;  /* 0x000000ffa400720c */ /* 0x040fe40003f04100 */
[----:B------:R-:W-:Y:S01]  /*1e00*/  LOP3.LUT R163, R175, 0x31, RZ, 0xfc, !PT ;  /* 0x00000031afa37812 */ /* 0x000fe200078efcff */
[----:B------:R-:W-:Y:S01]  /*1e10*/  FMUL R54, R27, UR32 ;  /* 0x000000201b367c20 */ /* 0x000fe20008400000 */
[----:B------:R-:W-:Y:S01]  /*1e20*/  FMUL R142, R31, UR32 ;  /* 0x000000201f8e7c20 */ /* 0x000fe20008400000 */
[C---:B------:R-:W-:Y:S02]  /*1e30*/  ISETP.GT.U32.AND.EX P2, PT, R164.reuse, RZ, PT, P2 ;  /* 0x000000ffa400720c */ /* 0x040fe40003f44120 */
[----:B------:R-:W-:-:S02]  /*1e40*/  ISETP.GT.U32.AND.EX P4, PT, R164, RZ, PT, P4 ;  /* 0x000000ffa400720c */ /* 0x000fc40003f84140 */
[----:B------:R-:W-:Y:S02]  /*1e50*/  FSEL R55, R55, -INF , !P0 ;  /* 0xff80000037377808 */ /* 0x000fe40004000000 */
[C---:B------:R-:W-:Y:S02]  /*1e60*/  LOP3.LUT R171, R175.reuse, 0x30, RZ, 0xfc, !PT ;  /* 0x00000030afab7812 */ /* 0x040fe400078efcff */
[----:B------:R-:W-:Y:S02]  /*1e70*/  LOP3.LUT R169, R175, 0x38, RZ, 0xfc, !PT ;  /* 0x00000038afa97812 */ /* 0x000fe400078efcff */
[----:B------:R-:W-:Y:S01]  /*1e80*/  ISETP.GT.U32.AND P0, PT, R163, R82, PT ;  /* 0x00000052a300720c */ /* 0x000fe20003f04070 */
[----:B------:R-:W-:Y:S01]  /*1e90*/  FMUL R144, R35, UR32 ;  /* 0x0000002023907c20 */ /* 0x000fe20008400000 */
[----:B------:R-:W-:Y:S02]  /*1ea0*/  FSEL R54, R54, -INF , !P2 ;  /* 0xff80000036367808 */ /* 0x000fe40005000000 */
[----:B------:R-:W-:-:S02]  /*1eb0*/  FSEL R142, R142, -INF , !P4 ;  /* 0xff8000008e8e7808 */ /* 0x000fc40006000000 */
[-C--:B------:R-:W-:Y:S02]  /*1ec0*/  ISETP.GT.U32.AND P2, PT, R171, R82.reuse, PT ;  /* 0x00000052ab00720c */ /* 0x080fe40003f44070 */
[----:B------:R-:W-:Y:S02]  /*1ed0*/  ISETP.GT.U32.AND P4, PT, R169, R82, PT ;  /* 0x00000052a900720c */ /* 0x000fe40003f84070 */
[----:B------:R-:W-:Y:S01]  /*1ee0*/  ISETP.GT.U32.AND.EX P0, PT, R164, RZ, PT, P0 ;  /* 0x000000ffa400720c */ /* 0x000fe20003f04100 */
[----:B------:R-:W-:Y:S01]  /*1ef0*/  FMUL R143, R34, UR32 ;  /* 0x00000020228f7c20 */ /* 0x000fe20008400000 */
[----:B------:R-:W-:Y:S01]  /*1f00*/  FMUL R38, R38, UR32 ;  /* 0x0000002026267c20 */ /* 0x000fe20008400000 */
[C---:B------:R-:W-:Y:S02]  /*1f10*/  ISETP.GT.U32.AND.EX P2, PT, R164.reuse, RZ, PT, P2 ;  /* 0x000000ffa400720c */ /* 0x040fe40003f44120 */
[----:B------:R-:W-:Y:S02]  /*1f20*/  ISETP.GT.U32.AND.EX P4, PT, R164, RZ, PT, P4 ;  /* 0x000000ffa400720c */ /* 0x000fe40003f84140 */
[----:B------:R-:W-:-:S02]  /*1f30*/  FSEL R144, R144, -INF , !P0 ;  /* 0xff80000090907808 */ /* 0x000fc40004000000 */
[----:B------:R-:W-:Y:S01]  /*1f40*/  ISETP.GE.U32.AND P0, PT, R175, R82, PT ;  /* 0x00000052af00720c */ /* 0x000fe20003f06070 */
[----:B------:R-:W-:Y:S01]  /*1f50*/  FMUL R43, R43, UR32 ;  /* 0x000000202b2b7c20 */ /* 0x000fe20008400000 */
[----:B------:R-:W-:Y:S02]  /*1f60*/  FSEL R143, R143, -INF , !P2 ;  /* 0xff8000008f8f7808 */ /* 0x000fe40005000000 */
[----:B------:R-:W-:Y:S02]  /*1f70*/  FSEL R38, R38, -INF , !P4 ;  /* 0xff80000026267808 */ /* 0x000fe40006000000 */
[C---:B------:R-:W-:Y:S02]  /*1f80*/  ISETP.GT.U32.AND P6, PT, R175.reuse, R92, PT ;  /* 0x0000005caf00720c */ /* 0x040fe40003fc4070 */
[C---:B------:R-:W-:Y:S02]  /*1f90*/  ISETP.GT.U32.AND P2, PT, R175.reuse, R82, PT ;  /* 0x00000052af00720c */ /* 0x040fe40003f44070 */
[----:B------:R-:W-:-:S02]  /*1fa0*/  ISETP.GE.U32.AND P4, PT, R175, R92, PT ;  /* 0x0000005caf00720c */ /* 0x000fc40003f86070 */
[----:B------:R-:W-:Y:S02]  /*1fb0*/  ISETP.GE.U32.AND.EX P0, PT, R164, RZ, PT, P0 ;  /* 0x000000ffa400720c */ /* 0x000fe40003f06100 */
[C---:B------:R-:W-:Y:S02]  /*1fc0*/  LOP3.LUT R167, R175.reuse, 0x39, RZ, 0xfc, !PT ;  /* 0x00000039afa77812 */ /* 0x040fe400078efcff */
[----:B------:R-:W-:Y:S02]  /*1fd0*/  LOP3.LUT R175, R175, 0x20, RZ, 0xfc, !PT ;  /* 0x00000020afaf7812 */ /* 0x000fe400078efcff */
[----:B------:R-:W-:Y:S02]  /*1fe0*/  FSEL R162, R43, -INF , !P0 ;  /* 0xff8000002ba27808 */ /* 0x000fe40004000000 */
[----:B------:R-:W-:Y:S01]  /*1ff0*/  ISETP.GT.U32.AND P0, PT, R175, R82, PT ;  /* 0x00000052af00720c */ /* 0x000fe20003f04070 */
[----:B------:R-:W-:Y:S01]  /*2000*/  FMUL R42, R42, UR32 ;  /* 0x000000202a2a7c20 */ /* 0x000fe20008400000 */
[----:B------:R-:W-:Y:S01]  /*2010*/  ISETP.GT.U32.AND.EX P2, PT, R164, RZ, PT, P2 ;  /* 0x000000ffa400720c */ /* 0x000fe20003f44120 */
[----:B------:R-:W-:Y:S01]  /*2020*/  FMUL R145, R26, UR32 ;  /* 0x000000201a917c20 */ /* 0x000fe20008400000 */
[----:B------:R-:W-:Y:S01]  /*2030*/  ISETP.GT.U32.AND.EX P0, PT, R164, RZ, PT, P0 ;  /* 0x000000ffa400720c */ /* 0x000fe20003f04100 */
[----:B------:R-:W-:Y:S01]  /*2040*/  FMUL R39, R39, UR32 ;  /* 0x0000002027277c20 */ /* 0x000fe20008400000 */
[----:B------:R-:W-:Y:S01]  /*2050*/  ISETP.GT.U32.AND.EX P5, PT, R20, RZ, PT, P5 ;  /* 0x000000ff1400720c */ /* 0x000fe20003fa4150 */
[----:B------:R-:W2:Y:S01]  /*2060*/  LDG.E.U8 R43, desc[UR26][R10.64] ;  /* 0x0000001a0a2b7981 */ /* 0x000ea2000c1e1100 */
[----:B------:R-:W-:-:S02]  /*2070*/  FSEL R165, R42, -INF , !P2 ;  /* 0xff8000002aa57808 */ /* 0x000fc40005000000 */
[----:B------:R-:W-:Y:S01]  /*2080*/  ISETP.GT.U32.AND P2, PT, R167, R82, PT ;  /* 0x00000052a700720c */ /* 0x000fe20003f44070 */
[----:B------:R0:W4:Y:S01]  /*2090*/  LDG.E.U8 R42, desc[UR26][R18.64] ;  /* 0x0000001a122a7981 */ /* 0x000122000c1e1100 */
[----:B------:R-:W-:Y:S02]  /*20a0*/  FSEL R145, R145, -INF , !P0 ;  /* 0xff80000091917808 */ /* 0x000fe40004000000 */
[----:B------:R-:W-:Y:S02]  /*20b0*/  IADD3 R20, P0, R159, UR4, RZ ;  /* 0x000000049f147c10 */ /* 0x000fe4000ff1e0ff */
[----:B------:R-:W-:Y:S02]  /*20c0*/  FSEL R49, R49, -INF , !P5 ;  /* 0xff80000031317808 */ /* 0x000fe40006800000 */
[----:B------:R-:W-:Y:S02]  /*20d0*/  ISETP.GT.U32.AND.EX P2, PT, R164, RZ, PT, P2 ;  /* 0x000000ffa400720c */ /* 0x000fe40003f44120 */
[----:B------:R-:W-:-:S02]  /*20e0*/  ISETP.GT.U32.AND P5, PT, R21, R92, PT ;  /* 0x0000005c1500720c */ /* 0x000fc40003fa4070 */
[----:B------:R-:W-:Y:S02]  /*20f0*/  IADD3.X R21, R137, UR8, RZ, P0, !PT ;  /* 0x0000000889157c10 */ /* 0x000fe400087fe4ff */
[----:B------:R-:W-:Y:S02]  /*2100*/  IADD3 R14, P0, R160, UR4, RZ ;  /* 0x00000004a00e7c10 */ /* 0x000fe4000ff1e0ff */
[----:B------:R-:W-:Y:S01]  /*2110*/  FSEL R39, R39, -INF , !P2 ;  /* 0xff80000027277808 */ /* 0x000fe20005000000 */
[----:B------:R1:W4:Y:S01]  /*2120*/  LDG.E.U8 R20, desc[UR26][R20.64] ;  /* 0x0000001a14147981 */ /* 0x000322000c1e1100 */
[----:B------:R-:W-:Y:S02]  /*2130*/  ISETP.GT.U32.AND P2, PT, R15, R92, PT ;  /* 0x0000005c0f00720c */ /* 0x000fe40003f44070 */
[----:B------:R-:W-:Y:S02]  /*2140*/  IADD3.X R15, R90, UR8, RZ, P0, !PT ;  /* 0x000000085a0f7c10 */ /* 0x000fe400087fe4ff */
[----:B------:R-:W-:-:S04]  /*2150*/  IADD3 R26, P0, R152, UR4, RZ ;  /* 0x00000004981a7c10 */ /* 0x000fc8000ff1e0ff */
[----:B------:R-:W-:Y:S01]  /*2160*/  IADD3.X R27, R130, UR8, RZ, P0, !PT ;  /* 0x00000008821b7c10 */ /* 0x000fe200087fe4ff */
[----:B------:R5:W4:Y:S01]  /*2170*/  LDG.E.U8 R15, desc[UR26][R14.64] ;  /* 0x0000001a0e0f7981 */ /* 0x000b22000c1e1100 */
[----:B------:R-:W-:-:S03]  /*2180*/  IADD3 R30, P0, R161, UR4, RZ ;  /* 0x00000004a11e7c10 */ /* 0x000fc6000ff1e0ff */
[----:B------:R-:W4:Y:S01]  /*2190*/  LDG.E.U8 R26, desc[UR26][R26.64] ;  /* 0x0000001a1a1a7981 */ /* 0x000f22000c1e1100 */
[----:B------:R-:W-:Y:S02]  /*21a0*/  IADD3.X R31, R89, UR8, RZ, P0, !PT ;  /* 0x00000008591f7c10 */ /* 0x000fe400087fe4ff */
[----:B------:R-:W-:-:S04]  /*21b0*/  IADD3 R34, P0, R147, UR4, RZ ;  /* 0x0000000493227c10 */ /* 0x000fc8000ff1e0ff */
[----:B------:R-:W-:Y:S01]  /*21c0*/  IADD3.X R35, R88, UR8, RZ, P0, !PT ;  /* 0x0000000858237c10 */ /* 0x000fe200087fe4ff */
[----:B------:R-:W4:Y:S01]  /*21d0*/  LDG.E.U8 R31, desc[UR26][R30.64] ;  /* 0x0000001a1e1f7981 */ /* 0x000f22000c1e1100 */
[----:B0-----:R-:W-:-:S03]  /*21e0*/  IADD3 R18, P0, R91, UR4, RZ ;  /* 0x000000045b127c10 */ /* 0x001fc6000ff1e0ff */
[----:B------:R-:W4:Y:S01]  /*21f0*/  LDG.E.U8 R34, desc[UR26][R34.64] ;  /* 0x0000001a22227981 */ /* 0x000f22000c1e1100 */
[----:B------:R-:W-:Y:S02]  /*2200*/  IADD3.X R19, R87, UR8, RZ, P0, !PT ;  /* 0x0000000857137c10 */ /* 0x000fe400087fe4ff */
[----:B------:R-:W-:-:S04]  /*2210*/  IADD3 R10, P0, R153, UR4, RZ ;  /* 0x00000004990a7c10 */ /* 0x000fc8000ff1e0ff */
[----:B------:R-:W-:Y:S01]  /*2220*/  IADD3.X R11, R131, UR8, RZ, P0, !PT ;  /* 0x00000008830b7c10 */ /* 0x000fe200087fe4ff */
[----:B------:R-:W4:Y:S04]  /*2230*/  LDG.E.U8 R19, desc[UR26][R18.64] ;  /* 0x0000001a12137981 */ /* 0x000f28000c1e1100 */
[----:B------:R0:W4:Y:S01]  /*2240*/  LDG.E.U8 R10, desc[UR26][R10.64] ;  /* 0x0000001a0a0a7981 */ /* 0x000122000c1e1100 */
[----:B------:R-:W-:Y:S01]  /*2250*/  FMUL R46, R46, UR32 ;  /* 0x000000202e2e7c20 */ /* 0x000fe20008400000 */
[----:B------:R-:W-:Y:S02]  /*2260*/  ISETP.GT.U32.AND.EX P6, PT, R164, RZ, PT, P6 ;  /* 0x000000ffa400720c */ /* 0x000fe40003fc4160 */
[----:B------:R-:W-:Y:S01]  /*2270*/  FMNMX R4, R165, R162, !PT ;  /* 0x000000a2a5047209 */ /* 0x000fe20007800000 */
[----:B------:R-:W-:Y:S01]  /*2280*/  IMAD.X R6, RZ, RZ, R164, P1 ;  /* 0x000000ffff067224 */ /* 0x000fe200008e06a4 */
[----:B-1----:R-:W-:Y:S01]  /*2290*/  FSEL R21, R46, -INF , !P6 ;  /* 0xff8000002e157808 */ /* 0x002fe20007000000 */
[----:B------:R-:W-:Y:S01]  /*22a0*/  FMUL R73, R44, UR32 ;  /* 0x000000202c497c20 */ /* 0x000fe20008400000 */
[----:B------:R-:W-:Y:S01]  /*22b0*/  FMUL R40, R40, UR32 ;  /* 0x0000002028287c20 */ /* 0x000fe20008400000 */
[----:B------:R-:W-:Y:S01]  /*22c0*/  FMUL R41, R41, UR32 ;  /* 0x0000002029297c20 */ /* 0x000fe20008400000 */
[----:B------:R-:W-:Y:S01]  /*22d0*/  FMNMX R9, R21, R4, !PT ;  /* 0x0000000415097209 */ /* 0x000fe20007800000 */
[----:B------:R-:W-:Y:S01]  /*22e0*/  FMUL R28, R28, UR32 ;  /* 0x000000201c1c7c20 */ /* 0x000fe20008400000 */
[----:B------:R-:W-:Y:S01]  /*22f0*/  ISETP.GE.U32.AND.EX P4, PT, R164, RZ, PT, P4 ;  /* 0x000000ffa400720c */ /* 0x000fe20003f86140 */
[----:B------:R-:W-:Y:S01]  /*2300*/  FMUL R29, R29, UR32 ;  /* 0x000000201d1d7c20 */ /* 0x000fe20008400000 */
[----:B------:R-:W-:Y:S01]  /*2310*/  FMNMX R4, R140, R9, !PT ;  /* 0x000000098c047209 */ /* 0x000fe20007800000 */
[----:B------:R-:W-:Y:S01]  /*2320*/  FMUL R32, R32, UR32 ;  /* 0x0000002020207c20 */ /* 0x000fe20008400000 */
[----:B------:R-:W-:Y:S01]  /*2330*/  ISETP.GT.U32.AND.EX P5, PT, R164, RZ, PT, P5 ;  /* 0x000000ffa400720c */ /* 0x000fe20003fa4150 */
[----:B------:R-:W-:Y:S01]  /*2340*/  FMUL R33, R33, UR32 ;  /* 0x0000002021217c20 */ /* 0x000fe20008400000 */
[----:B------:R-:W-:Y:S01]  /*2350*/  FMNMX R4, R141, R4, !PT ;  /* 0x000000048d047209 */ /* 0x000fe20007800000 */
[----:B------:R-:W-:Y:S03]  /*2360*/  BAR.SYNC.DEFER_BLOCKING 0x0 ;  /* 0x0000000000007b1d */ /* 0x000fe60000010000 */
[----:B------:R-:W-:-:S04]  /*2370*/  FMNMX R9, R51, R4, !PT ;  /* 0x0000000433097209 */ /* 0x000fc80007800000 */
        /* <DEDUP_REMOVED lines=9> */
[----:B------:R-:W-:-:S05]  /*2410*/  FMNMX R4, R39, R4, !PT ;  /* 0x0000000427047209 */ /* 0x000fca0007800000 */
[----:B------:R-:W1:Y:S01]  /*2420*/  SHFL.BFLY PT, R9, R4, 0x2, 0x1f ;  /* 0x0c401f0004097f89 */ /* 0x000e6200000e0000 */
[----:B------:R-:W-:Y:S02]  /*2430*/  ISETP.GT.U32.AND.EX P3, PT, R6, RZ, PT, P3 ;  /* 0x000000ff0600720c */ /* 0x000fe40003f64130 */
[----:B------:R-:W-:Y:S02]  /*2440*/  FSEL R41, R41, -INF , !P4 ;  /* 0xff80000029297808 */ /* 0x000fe40006000000 */
[----:B------:R-:W-:Y:S02]  /*2450*/  FSEL R73, R73, -INF , !P3 ;  /* 0xff80000049497808 */ /* 0x000fe40005800000 */
[----:B------:R-:W-:Y:S02]  /*2460*/  ISETP.GT.U32.AND P3, PT, R163, R92, PT ;  /* 0x0000005ca300720c */ /* 0x000fe40003f64070 */
[----:B------:R-:W-:Y:S02]  /*2470*/  FSEL R163, R40, -INF , !P6 ;  /* 0xff80000028a37808 */ /* 0x000fe40007000000 */
[----:B-1----:R-:W-:-:S02]  /*2480*/  FMNMX R13, R4, R9, !PT ;  /* 0x00000009040d7209 */ /* 0x002fc40007800000 */
[----:B------:R-:W-:-:S03]  /*2490*/  FMNMX R4, R163, R41, !PT ;  /* 0x00000029a3047209 */ /* 0x000fc60007800000 */
[----:B-----5:R-:W1:Y:S01]  /*24a0*/  SHFL.BFLY PT, R14, R13, 0x1, 0x1f ;  /* 0x0c201f000d0e7f89 */ /* 0x020e6200000e0000 */
[----:B------:R-:W-:-:S04]  /*24b0*/  FMNMX R4, R73, R4, !PT ;  /* 0x0000000449047209 */ /* 0x000fc80007800000 */
[----:B------:R-:W-:-:S04]  /*24c0*/  FMNMX R4, R45, R4, !PT ;  /* 0x000000042d047209 */ /* 0x000fc80007800000 */
[----:B0-----:R-:W-:Y:S02]  /*24d0*/  FMNMX R11, R47, R4, !PT ;  /* 0x000000042f0b7209 */ /* 0x001fe40007800000 */
[----:B------:R-:W-:Y:S02]  /*24e0*/  ISETP.GT.U32.AND P4, PT, R175, R92, PT ;  /* 0x0000005caf00720c */ /* 0x000fe40003f84070 */
[----:B------:R-:W-:Y:S01]  /*24f0*/  FMNMX R4, R48, R11, !PT ;  /* 0x0000000b30047209 */ /* 0x000fe20007800000 */
[----:B------:R-:W-:Y:S01]  /*2500*/  FMUL R9, R24, UR32 ;  /* 0x0000002018097c20 */ /* 0x000fe20008400000 */
[----:B------:R-:W-:Y:S02]  /*2510*/  ISETP.GT.U32.AND.EX P4, PT, R164, RZ, PT, P4 ;  /* 0x000000ffa400720c */ /* 0x000fe40003f84140 */
[----:B------:R-:W-:Y:S01]  /*2520*/  FMNMX R11, R49, R4, !PT ;  /* 0x00000004310b7209 */ /* 0x000fe20007800000 */
[----:B------:R-:W-:Y:S01]  /*2530*/  FMUL R6, R25, UR32 ;  /* 0x0000002019067c20 */ /* 0x000fe20008400000 */
[----:B------:R-:W-:-:S02]  /*2540*/  FSEL R9, R9, -INF , !P4 ;  /* 0xff80000009097808 */ /* 0x000fc40006000000 */
[----:B-1----:R-:W-:Y:S02]  /*2550*/  FMNMX R13, R13, R14, !PT ;  /* 0x0000000e0d0d7209 */ /* 0x002fe40007800000 */
[----:B------:R-:W-:Y:S02]  /*2560*/  FMNMX R14, R50, R11, !PT ;  /* 0x0000000b320e7209 */ /* 0x000fe40007800000 */
[----:B------:R-:W-:Y:S02]  /*2570*/  ISETP.GT.U32.AND P0, PT, R173, R92, PT ;  /* 0x0000005cad00720c */ /* 0x000fe40003f04070 */
[----:B------:R-:W-:Y:S02]  /*2580*/  FSEL R6, R6, -INF , !P5 ;  /* 0xff80000006067808 */ /* 0x000fe40006800000 */
[----:B------:R-:W-:Y:S02]  /*2590*/  ISETP.GT.U32.AND.EX P2, PT, R164, RZ, PT, P2 ;  /* 0x000000ffa400720c */ /* 0x000fe40003f44120 */
[----:B------:R-:W-:-:S02]  /*25a0*/  FMNMX R11, R9, R14, !PT ;  /* 0x0000000e090b7209 */ /* 0x000fc40007800000 */
[----:B------:R-:W-:Y:S02]  /*25b0*/  FMNMX R4, R13, R138, !PT ;  /* 0x0000008a0d047209 */ /* 0x000fe40007800000 */
[-C--:B------:R-:W-:Y:S02]  /*25c0*/  ISETP.GT.U32.AND P4, PT, R167, R92.reuse, PT ;  /* 0x0000005ca700720c */ /* 0x080fe40003f84070 */
[----:B------:R-:W-:Y:S02]  /*25d0*/  ISETP.GT.U32.AND P1, PT, R171, R92, PT ;  /* 0x0000005cab00720c */ /* 0x000fe40003f24070 */
[----:B------:R-:W-:Y:S02]  /*25e0*/  ISETP.GT.U32.AND.EX P0, PT, R164, RZ, PT, P0 ;  /* 0x000000ffa400720c */ /* 0x000fe40003f04100 */
[----:B------:R-:W-:Y:S02]  /*25f0*/  FSEL R167, R28, -INF , !P2 ;  /* 0xff8000001ca77808 */ /* 0x000fe40005000000 */
[----:B------:R-:W-:Y:S01]  /*2600*/  FMNMX R14, R6, R11, !PT ;  /* 0x0000000b060e7209 */ /* 0x000fe20007800000 */
[----:B------:R-:W-:Y:S01]  /*2610*/  FADD R13, R165, -R4 ;  /* 0x80000004a50d7221 */ /* 0x000fe20000000000 */
[----:B------:R-:W-:-:S02]  /*2620*/  ISETP.GT.U32.AND.EX P1, PT, R164, RZ, PT, P1 ;  /* 0x000000ffa400720c */ /* 0x000fc40003f24110 */
[----:B------:R-:W-:Y:S02]  /*2630*/  FSEL R165, R29, -INF , !P0 ;  /* 0xff8000001da57808 */ /* 0x000fe40004000000 */
[----:B------:R-:W-:Y:S02]  /*2640*/  FMNMX R14, R167, R14, !PT ;  /* 0x0000000ea70e7209 */ /* 0x000fe40007800000 */
[----:B------:R-:W-:Y:S02]  /*2650*/  ISETP.GT.U32.AND P5, PT, R169, R92, PT ;  /* 0x0000005ca900720c */ /* 0x000fe40003fa4070 */
[----:B------:R-:W-:Y:S02]  /*2660*/  ISETP.GT.U32.AND.EX P3, PT, R164, RZ, PT, P3 ;  /* 0x000000ffa400720c */ /* 0x000fe40003f64130 */
[----:B------:R-:W-:Y:S02]  /*2670*/  FSEL R169, R32, -INF , !P1 ;  /* 0xff80000020a97808 */ /* 0x000fe40004800000 */
[----:B------:R-:W-:Y:S01]  /*2680*/  FMNMX R14, R165, R14, !PT ;  /* 0x0000000ea50e7209 */ /* 0x000fe20007800000 */
[----:B------:R-:W-:Y:S01]  /*2690*/  FMUL R11, R13, 1.4426950216293334961 ;  /* 0x3fb8aa3b0d0b7820 */ /* 0x000fe20000400000 */
[----:B------:R-:W-:Y:S01]  /*26a0*/  FMUL R25, R36, UR32 ;  /* 0x0000002024197c20 */ /* 0x000fe20008400000 */
[----:B------:R-:W-:Y:S01]  /*26b0*/  FMUL R13, R37, UR32 ;  /* 0x00000020250d7c20 */ /* 0x000fe20008400000 */
[----:B------:R-:W-:-:S02]  /*26c0*/  ISETP.GT.U32.AND.EX P5, PT, R164, RZ, PT, P5 ;  /* 0x000000ffa400720c */ /* 0x000fc40003fa4150 */
[----:B------:R-:W-:Y:S02]  /*26d0*/  FSEL R37, R33, -INF , !P3 ;  /* 0xff80000021257808 */ /* 0x000fe40005800000 */
[----:B------:R-:W-:Y:S02]  /*26e0*/  FMNMX R14, R169, R14, !PT ;  /* 0x0000000ea90e7209 */ /* 0x000fe40007800000 */
[----:B------:R-:W-:Y:S02]  /*26f0*/  ISETP.GT.U32.AND.EX P4, PT, R164, RZ, PT, P4 ;  /* 0x000000ffa400720c */ /* 0x000fe40003f84140 */
[----:B------:R-:W-:Y:S02]  /*2700*/  FSEL R25, R25, -INF , !P5 ;  /* 0xff80000019197808 */ /* 0x000fe40006800000 */
[----:B------:R-:W-:Y:S02]  /*2710*/  FMNMX R14, R37, R14, !PT ;  /* 0x0000000e250e7209 */ /* 0x000fe40007800000 */
[----:B------:R-:W-:-:S02]  /*2720*/  FSEL R13, R13, -INF , !P4 ;  /* 0xff8000000d0d7808 */ /* 0x000fc40006000000 */
[----:B------:R-:W-:-:S04]  /*2730*/  FMNMX R14, R25, R14, !PT ;  /* 0x0000000e190e7209 */ /* 0x000fc80007800000 */
[----:B------:R-:W-:Y:S01]  /*2740*/  FMNMX R14, R13, R14, !PT ;  /* 0x0000000e0d0e7209 */ /* 0x000fe20007800000 */
[----:B------:R0:W-:Y:S04]  /*2750*/  MUFU.EX2 R40, R11 ;  /* 0x0000000b00287308 */ /* 0x0001e80000000800 */
[----:B0-----:R-:W0:Y:S02]  /*2760*/  SHFL.BFLY PT, R11, R14, 0x2, 0x1f ;  /* 0x0c401f000e0b7f89 */ /* 0x001e2400000e0000 */
[----:B0-----:R-:W-:-:S05]  /*2770*/  FMNMX R14, R14, R11, !PT ;  /* 0x0000000b0e0e7209 */ /* 0x001fca0007800000 */
[----:B------:R-:W0:Y:S01]  /*2780*/  SHFL.BFLY PT, R33, R14, 0x1, 0x1f ;  /* 0x0c201f000e217f89 */ /* 0x000e2200000e0000 */
[----:B------:R-:W-:-:S04]  /*2790*/  FADD R162, R162, -R4 ;  /* 0x80000004a2a27221 */ /* 0x000fc80000000000 */
[----:B------:R-:W-:Y:S01]  /*27a0*/  FMUL R162, R162, 1.4426950216293334961 ;  /* 0x3fb8aa3ba2a27820 */ /* 0x000fe20000400000 */
[--C-:B------:R-:W-:Y:S01]  /*27b0*/  FADD R21, R21, -R4.reuse ;  /* 0x8000000415157221 */ /* 0x100fe20000000000 */
[----:B------:R-:W-:Y:S02]  /*27c0*/  FADD R140, R140, -R4 ;  /* 0x800000048c8c7221 */ /* 0x000fe40000000000 */
[----:B------:R-:W1:Y:S01]  /*27d0*/  MUFU.EX2 R171, R162 ;  /* 0x000000a200ab7308 */ /* 0x000e620000000800 */
[----:B0-----:R-:W-:-:S04]  /*27e0*/  FMNMX R14, R14, R33, !PT ;  /* 0x000000210e0e7209 */ /* 0x001fc80007800000 */
[----:B------:R-:W-:-:S05]  /*27f0*/  FMNMX R14, R14, R139, !PT ;  /* 0x0000008b0e0e7209 */ /* 0x000fca0007800000 */
[--C-:B------:R-:W-:Y:S01]  /*2800*/  FADD R163, R163, -R14.reuse ;  /* 0x8000000ea3a37221 */ /* 0x100fe20000000000 */
[--C-:B------:R-:W-:Y:S01]  /*2810*/  FADD R41, R41, -R14.reuse ;  /* 0x8000000e29297221 */ /* 0x100fe20000000000 */
[--C-:B------:R-:W-:Y:S02]  /*2820*/  FADD R73, R73, -R14.reuse ;  /* 0x8000000e49497221 */ /* 0x100fe40000000000 */
[----:B------:R-:W-:Y:S01]  /*2830*/  FMUL R163, R163, 1.4426950216293334961 ;  /* 0x3fb8aa3ba3a37820 */ /* 0x000fe20000400000 */
[----:B------:R-:W-:Y:S01]  /*2840*/  FMUL R41, R41, 1.4426950216293334961 ;  /* 0x3fb8aa3b29297820 */ /* 0x000fe20000400000 */
[----:B------:R-:W-:Y:S01]  /*2850*/  FMUL R21, R21, 1.4426950216293334961 ;  /* 0x3fb8aa3b15157820 */ /* 0x000fe20000400000 */
[----:B------:R-:W-:Y:S01]  /*2860*/  FMUL R73, R73, 1.4426950216293334961 ;  /* 0x3fb8aa3b49497820 */ /* 0x000fe20000400000 */
[----:B------:R-:W-:Y:S01]  /*2870*/  FMUL R140, R140, 1.4426950216293334961 ;  /* 0x3fb8aa3b8c8c7820 */ /* 0x000fe20000400000 */
[----:B------:R-:W-:Y:S01]  /*2880*/  MUFU.EX2 R30, R41 ;  /* 0x00000029001e7308 */ /* 0x000fe20000000800 */
[----:B------:R-:W-:Y:S01]  /*2890*/  FADD R45, R45, -R14 ;  /* 0x8000000e2d2d7221 */ /* 0x000fe20000000000 */
[--C-:B------:R-:W-:Y:S01]  /*28a0*/  FADD R141, R141, -R4.reuse ;  /* 0x800000048d8d7221 */ /* 0x100fe20000000000 */
[--C-:B------:R-:W-:Y:S01]  /*28b0*/  FADD R51, R51, -R4.reuse ;  /* 0x8000000433337221 */ /* 0x100fe20000000000 */
[--C-:B------:R-:W-:Y:S01]  /*28c0*/  FADD R52, R52, -R4.reuse ;  /* 0x8000000434347221 */ /* 0x100fe20000000000 */
[----:B------:R-:W-:-:S03]  /*28d0*/  FADD R53, R53, -R4 ;  /* 0x8000000435357221 */ /* 0x000fc60000000000 */
[----:B------:R-:W0:Y:S01]  /*28e0*/  MUFU.EX2 R163, R163 ;  /* 0x000000a300a37308 */ /* 0x000e220000000800 */
[----:B------:R-:W-:Y:S01]  /*28f0*/  FADD R38, R38, -R4 ;  /* 0x8000000426267221 */ /* 0x000fe20000000000 */
[----:B------:R-:W-:Y:S01]  /*2900*/  FMUL R45, R45, 1.4426950216293334961 ;  /* 0x3fb8aa3b2d2d7820 */ /* 0x000fe20000400000 */
[----:B------:R-:W-:Y:S01]  /*2910*/  FMUL R27, R141, 1.4426950216293334961 ;  /* 0x3fb8aa3b8d1b7820 */ /* 0x000fe20000400000 */
[----:B------:R-:W-:-:S04]  /*2920*/  FMUL R28, R51, 1.4426950216293334961 ;  /* 0x3fb8aa3b331c7820 */ /* 0x000fc80000400000 */
[----:B------:R5:W3:Y:S01]  /*2930*/  MUFU.EX2 R44, R21 ;  /* 0x00000015002c7308 */ /* 0x000ae20000000800 */
[----:B------:R-:W-:Y:S01]  /*2940*/  FMUL R24, R52, 1.4426950216293334961 ;  /* 0x3fb8aa3b34187820 */ /* 0x000fe20000400000 */
[----:B------:R-:W-:Y:S01]  /*2950*/  FMUL R29, R53, 1.4426950216293334961 ;  /* 0x3fb8aa3b351d7820 */ /* 0x000fe20000400000 */
[----:B------:R-:W-:Y:S01]  /*2960*/  FADD R39, R39, -R4 ;  /* 0x8000000427277221 */ /* 0x000fe20000000000 */
[--C-:B------:R-:W-:Y:S01]  /*2970*/  FADD R47, R47, -R14.reuse ;  /* 0x8000000e2f2f7221 */ /* 0x100fe20000000000 */
[----:B------:R-:W-:-:S03]  /*2980*/  FADD R48, R48, -R14 ;  /* 0x8000000e30307221 */ /* 0x000fc60000000000 */
[----:B------:R-:W2:Y:S01]  /*2990*/  MUFU.EX2 R173, R140 ;  /* 0x0000008c00ad7308 */ /* 0x000ea20000000800 */
[--C-:B------:R-:W-:Y:S01]  /*29a0*/  FADD R49, R49, -R14.reuse ;  /* 0x8000000e31317221 */ /* 0x100fe20000000000 */
[----:B------:R-:W-:Y:S01]  /*29b0*/  FADD R50, R50, -R14 ;  /* 0x8000000e32327221 */ /* 0x000fe20000000000 */
[----:B------:R-:W-:-:S05]  /*29c0*/  FMUL R35, R38, 1.4426950216293334961 ;  /* 0x3fb8aa3b26237820 */ /* 0x000fca0000400000 */
[----:B------:R-:W4:Y:S01]  /*29d0*/  MUFU.EX2 R73, R73 ;  /* 0x0000004900497308 */ /* 0x000f220000000800 */
[----:B------:R-:W-:Y:S01]  /*29e0*/  FMUL R36, R39, 1.4426950216293334961 ;  /* 0x3fb8aa3b27247820 */ /* 0x000fe20000400000 */
[----:B------:R-:W-:Y:S01]  /*29f0*/  FMUL R47, R47, 1.4426950216293334961 ;  /* 0x3fb8aa3b2f2f7820 */ /* 0x000fe20000400000 */
[----:B------:R-:W-:Y:S01]  /*2a00*/  FMUL R48, R48, 1.4426950216293334961 ;  /* 0x3fb8aa3b30307820 */ /* 0x000fe20000400000 */
[----:B------:R-:W-:Y:S01]  /*2a10*/  FMUL R49, R49, 1.4426950216293334961 ;  /* 0x3fb8aa3b31317820 */ /* 0x000fe20000400000 */
[----:B------:R-:W-:-:S03]  /*2a20*/  FMUL R50, R50, 1.4426950216293334961 ;  /* 0x3fb8aa3b32327820 */ /* 0x000fc60000400000 */
[----:B------:R-:W4:Y:S01]  /*2a30*/  MUFU.EX2 R38, R45 ;  /* 0x0000002d00267308 */ /* 0x000f220000000800 */
[--C-:B------:R-:W-:Y:S01]  /*2a40*/  FADD R145, R145, -R4.reuse ;  /* 0x8000000491917221 */ /* 0x100fe20000000000 */
[--C-:B------:R-:W-:Y:S01]  /*2a50*/  FADD R54, R54, -R4.reuse ;  /* 0x8000000436367221 */ /* 0x100fe20000000000 */
[--C-:B------:R-:W-:Y:S01]  /*2a60*/  FADD R55, R55, -R4.reuse ;  /* 0x8000000437377221 */ /* 0x100fe20000000000 */
[--C-:B------:R-:W-:Y:S01]  /*2a70*/  FADD R142, R142, -R4.reuse ;  /* 0x800000048e8e7221 */ /* 0x100fe20000000000 */
[----:B-1----:R-:W-:Y:S01]  /*2a80*/  FADD R39, R40, R171 ;  /* 0x000000ab28277221 */ /* 0x002fe20000000000 */
[--C-:B------:R-:W-:Y:S01]  /*2a90*/  FADD R143, R143, -R4.reuse ;  /* 0x800000048f8f7221 */ /* 0x100fe20000000000 */
[----:B------:R-:W-:Y:S01]  /*2aa0*/  FADD R144, R144, -R4 ;  /* 0x8000000490907221 */ /* 0x000fe20000000000 */
[----:B------:R-:W-:Y:S01]  /*2ab0*/  MUFU.EX2 R27, R27 ;  /* 0x0000001b001b7308 */ /* 0x000fe20000000800 */
[----:B------:R-:W-:Y:S01]  /*2ac0*/  F2FP.SATFINITE.E4M3.F32.PACK_AB_MERGE_C R171, R171, R40, RZ ;  /* 0x00000028abab723e */ /* 0x000fe200048070ff */
[----:B------:R-:W-:Y:S01]  /*2ad0*/  FMUL R11, R145, 1.4426950216293334961 ;  /* 0x3fb8aa3b910b7820 */ /* 0x000fe20000400000 */
[----:B------:R-:W-:Y:S01]  /*2ae0*/  FMUL R18, R54, 1.4426950216293334961 ;  /* 0x3fb8aa3b36127820 */ /* 0x000fe20000400000 */
[----:B-----5:R-:W-:Y:S01]  /*2af0*/  FMUL R21, R55, 1.4426950216293334961 ;  /* 0x3fb8aa3b37157820 */ /* 0x020fe20000400000 */
[----:B------:R-:W-:-:S03]  /*2b00*/  FMUL R22, R142, 1.4426950216293334961 ;  /* 0x3fb8aa3b8e167820 */ /* 0x000fc60000400000 */
[----:B------:R-:W1:Y:S01]  /*2b10*/  MUFU.EX2 R28, R28 ;  /* 0x0000001c001c7308 */ /* 0x000e620000000800 */
[--C-:B------:R-:W-:Y:S01]  /*2b20*/  FADD R9, R9, -R14.reuse ;  /* 0x8000000e09097221 */ /* 0x100fe20000000000 */
[--C-:B------:R-:W-:Y:S01]  /*2b30*/  FADD R6, R6, -R14.reuse ;  /* 0x8000000e06067221 */ /* 0x100fe20000000000 */
[----:B------:R-:W-:Y:S01]  /*2b40*/  FADD R167, R167, -R14 ;  /* 0x8000000ea7a77221 */ /* 0x000fe20000000000 */
[----:B------:R-:W-:-:S04]  /*2b50*/  FMUL R32, R143, 1.4426950216293334961 ;  /* 0x3fb8aa3b8f207820 */ /* 0x000fc80000400000 */
[----:B------:R-:W-:Y:S01]  /*2b60*/  MUFU.EX2 R24, R24 ;  /* 0x0000001800187308 */ /* 0x000fe20000000800 */
[----:B------:R-:W-:Y:S01]  /*2b70*/  FMUL R33, R144, 1.4426950216293334961 ;  /* 0x3fb8aa3b90217820 */ /* 0x000fe20000400000 */
[--C-:B------:R-:W-:Y:S01]  /*2b80*/  FADD R169, R169, -R14.reuse ;  /* 0x8000000ea9a97221 */ /* 0x100fe20000000000 */
[----:B0-----:R-:W-:Y:S01]  /*2b90*/  F2FP.SATFINITE.E4M3.F32.PACK_AB_MERGE_C R171, R30, R163, R171 ;  /* 0x000000a31eab723e */ /* 0x001fe200048070ab */
[----:B------:R-:W-:-:S04]  /*2ba0*/  FADD R13, R13, -R14 ;  /* 0x8000000e0d0d7221 */ /* 0x000fc80000000000 */
[----:B------:R-:W0:Y:S01]  /*2bb0*/  MUFU.EX2 R29, R29 ;  /* 0x0000001d001d7308 */ /* 0x000e220000000800 */
[----:B------:R-:W-:Y:S01]  /*2bc0*/  FADD R165, R165, -R14 ;  /* 0x8000000ea5a57221 */ /* 0x000fe20000000000 */
[----:B------:R-:W-:Y:S01]  /*2bd0*/  FADD R30, R163, R30 ;  /* 0x0000001ea31e7221 */ /* 0x000fe20000000000 */
[--C-:B------:R-:W-:Y:S01]  /*2be0*/  FADD R37, R37, -R14.reuse ;  /* 0x8000000e25257221 */ /* 0x100fe20000000000 */
[----:B------:R-:W-:Y:S01]  /*2bf0*/  FADD R25, R25, -R14 ;  /* 0x8000000e19197221 */ /* 0x000fe20000000000 */
[----:B------:R-:W-:-:S03]  /*2c00*/  FMUL R9, R9, 1.4426950216293334961 ;  /* 0x3fb8aa3b09097820 */ /* 0x000fc60000400000 */
[----:B------:R-:W-:Y:S01]  /*2c10*/  MUFU.EX2 R47, R47 ;  /* 0x0000002f002f7308 */ /* 0x000fe20000000800 */
[----:B------:R-:W-:Y:S01]  /*2c20*/  FMUL R6, R6, 1.4426950216293334961 ;  /* 0x3fb8aa3b06067820 */ /* 0x000fe20000400000 */
[----:B------:R-:W-:Y:S01]  /*2c30*/  FMUL R167, R167, 1.4426950216293334961 ;  /* 0x3fb8aa3ba7a77820 */ /* 0x000fe20000400000 */
[----:B---3--:R-:W-:Y:S01]  /*2c40*/  FADD R46, R44, R39 ;  /* 0x000000272c2e7221 */ /* 0x008fe20000000000 */
[----:B------:R-:W-:-:S04]  /*2c50*/  FMUL R169, R169, 1.4426950216293334961 ;  /* 0x3fb8aa3ba9a97820 */ /* 0x000fc80000400000 */
[----:B------:R-:W3:Y:S01]  /*2c60*/  MUFU.EX2 R48, R48 ;  /* 0x0000003000307308 */ /* 0x000ee20000000800 */
[----:B--2---:R-:W-:Y:S01]  /*2c70*/  F2FP.SATFINITE.E4M3.F32.PACK_AB_MERGE_C R44, R173, R44, RZ ;  /* 0x0000002cad2c723e */ /* 0x004fe200048070ff */
[----:B------:R-:W-:Y:S01]  /*2c80*/  FMUL R13, R13, 1.4426950216293334961 ;  /* 0x3fb8aa3b0d0d7820 */ /* 0x000fe20000400000 */
[----:B------:R-:W-:-:S05]  /*2c90*/  FMUL R165, R165, 1.4426950216293334961 ;  /* 0x3fb8aa3ba5a57820 */ /* 0x000fca0000400000 */
[----:B------:R-:W-:Y:S01]  /*2ca0*/  MUFU.EX2 R49, R49 ;  /* 0x0000003100317308 */ /* 0x000fe20000000800 */
[----:B----4-:R-:W-:Y:S01]  /*2cb0*/  FADD R39, R73, R30 ;  /* 0x0000001e49277221 */ /* 0x010fe20000000000 */
[----:B------:R-:W-:-:S06]  /*2cc0*/  FMUL R37, R37, 1.4426950216293334961 ;  /* 0x3fb8aa3b25257820 */ /* 0x000fcc0000400000 */
[----:B------:R-:W2:Y:S01]  /*2cd0*/  MUFU.EX2 R50, R50 ;  /* 0x0000003200327308 */ /* 0x000ea20000000800 */
[----:B------:R-:W-:Y:S01]  /*2ce0*/  FMUL R25, R25, 1.4426950216293334961 ;  /* 0x3fb8aa3b19197820 */ /* 0x000fe20000400000 */
[C---:B------:R-:W-:Y:S01]  /*2cf0*/  F2FP.SATFINITE.E4M3.F32.PACK_AB_MERGE_C R52, R38.reuse, R73, R44 ;  /* 0x000000492634723e */ /* 0x040fe2000480702c */
[----:B------:R-:W-:-:S05]  /*2d00*/  FADD R30, R38, R39 ;  /* 0x00000027261e7221 */ /* 0x000fca0000000000 */
[----:B------:R-:W-:Y:S01]  /*2d10*/  MUFU.EX2 R11, R11 ;  /* 0x0000000b000b7308 */ /* 0x000fe20000000800 */
[----:B------:R-:W-:-:S07]  /*2d20*/  LOP3.LUT P6, RZ, R0, 0x1, RZ, 0xc0, !PT ;  /* 0x0000000100ff7812 */ /* 0x000fce00078cc0ff */
[----:B------:R-:W4:Y:S08]  /*2d30*/  MUFU.EX2 R18, R18 ;  /* 0x0000001200127308 */ /* 0x000f300000000800 */
[----:B------:R-:W-:Y:S08]  /*2d40*/  MUFU.EX2 R21, R21 ;  /* 0x0000001500157308 */ /* 0x000ff00000000800 */
[----:B------:R-:W5:Y:S01]  /*2d50*/  MUFU.EX2 R22, R22 ;  /* 0x0000001600167308 */ /* 0x000f620000000800 */
[----:B-1----:R-:W-:-:S07]  /*2d60*/  F2FP.SATFINITE.E4M3.F32.PACK_AB_MERGE_C R39, R28, R27, RZ ;  /* 0x0000001b1c27723e */ /* 0x002fce00048070ff */
[----:B------:R-:W-:Y:S01]  /*2d70*/  MUFU.EX2 R32, R32 ;  /* 0x0000002000207308 */ /* 0x000fe20000000800 */
[----:B0-----:R-:W-:-:S07]  /*2d80*/  F2FP.SATFINITE.E4M3.F32.PACK_AB_MERGE_C R41, R29, R24, RZ ;  /* 0x000000181d29723e */ /* 0x001fce00048070ff */
[----:B------:R-:W0:Y:S08]  /*2d90*/  MUFU.EX2 R33, R33 ;  /* 0x0000002100217308 */ /* 0x000e300000000800 */
[----:B------:R-:W-:Y:S08]  /*2da0*/  MUFU.EX2 R35, R35 ;  /* 0x0000002300237308 */ /* 0x000ff00000000800 */
[----:B------:R-:W1:Y:S01]  /*2db0*/  MUFU.EX2 R36, R36 ;  /* 0x0000002400247308 */ /* 0x000e620000000800 */
[----:B------:R-:W-:Y:S01]  /*2dc0*/  FADD R46, R173, R46 ;  /* 0x0000002ead2e7221 */ /* 0x000fe20000000000 */
[----:B------:R-:W-:Y:S06]  /*2dd0*/  STS.U8 [R84+UR25+0x1000], R75 ;  /* 0x0010004b54007988 */ /* 0x000fec0008000019 */
[----:B------:R-:W-:Y:S01]  /*2de0*/  MUFU.EX2 R9, R9 ;  /* 0x0000000900097308 */ /* 0x000fe20000000800 */
[----:B------:R-:W-:Y:S07]  /*2df0*/  STS.U8 [R84+UR25+0x1200], R23 ;  /* 0x0012001754007988 */ /* 0x000fee0008000019 */
[----:B------:R-:W1:Y:S01]  /*2e00*/  MUFU.EX2 R6, R6 ;  /* 0x0000000600067308 */ /* 0x000e620000000800 */
[----:B------:R-:W-:Y:S07]  /*2e10*/  STS.U8 [R84+UR25+0x1400], R43 ;  /* 0x0014002b54007988 */ /* 0x000fee0008000019 */
[----:B------:R-:W-:Y:S01]  /*2e20*/  MUFU.EX2 R167, R167 ;  /* 0x000000a700a77308 */ /* 0x000fe20000000800 */
[----:B------:R-:W-:Y:S07]  /*2e30*/  STS.U8 [R84+UR25+0x1600], R7 ;  /* 0x0016000754007988 */ /* 0x000fee0008000019 */
[----:B------:R-:W1:Y:S01]  /*2e40*/  MUFU.EX2 R40, R165 ;  /* 0x000000a500287308 */ /* 0x000e620000000800 */
[----:B------:R1:W-:Y:S01]  /*2e50*/  STS.U8 [R84+UR25+0x1800], R5 ;  /* 0x0018000554007988 */ /* 0x0003e20008000019 */
[----:B------:R-:W-:-:S06]  /*2e60*/  SEL R54, R171, R52, !P6 ;  /* 0x00000034ab367207 */ /* 0x000fcc0007000000 */
[----:B------:R-:W-:Y:S01]  /*2e70*/  MUFU.EX2 R169, R169 ;  /* 0x000000a900a97308 */ /* 0x000fe20000000800 */
[----:B------:R-:W-:Y:S01]  /*2e80*/  STS.U8 [R84+UR25+0x1a00], R15 ;  /* 0x001a000f54007988 */ /* 0x000fe20008000019 */
[----:B------:R-:W-:-:S06]  /*2e90*/  SEL R74, R52, R171, !P6 ;  /* 0x000000ab344a7207 */ /* 0x000fcc0007000000 */
[----:B------:R4:W1:Y:S01]  /*2ea0*/  MUFU.EX2 R44, R37 ;  /* 0x00000025002c7308 */ /* 0x0008620000000800 */
[----:B------:R-:W-:Y:S07]  /*2eb0*/  STS.U8 [R84+UR25+0x1c00], R31 ;  /* 0x001c001f54007988 */ /* 0x000fee0008000019 */
[----:B------:R0:W-:Y:S01]  /*2ec0*/  MUFU.EX2 R38, R25 ;  /* 0x0000001900267308 */ /* 0x0001e20000000800 */
[----:B------:R-:W-:Y:S07]  /*2ed0*/  STS.U8 [R84+UR25+0x1e00], R19 ;  /* 0x001e001354007988 */ /* 0x000fee0008000019 */
[----:B------:R-:W1:Y:S01]  /*2ee0*/  MUFU.EX2 R13, R13 ;  /* 0x0000000d000d7308 */ /* 0x000e620000000800 */
[----:B------:R-:W-:Y:S01]  /*2ef0*/  STS.U8 [R79+UR25+0x1100], R72 ;  /* 0x001100484f007988 */ /* 0x000fe20008000019 */
[----:B---3--:R-:W-:Y:S01]  /*2f00*/  F2FP.SATFINITE.E4M3.F32.PACK_AB_MERGE_C R39, R48, R47, R39 ;  /* 0x0000002f3027723e */ /* 0x008fe20004807027 */
[----:B------:R-:W-:Y:S01]  /*2f10*/  FADD R27, R27, R46 ;  /* 0x0000002e1b1b7221 */ /* 0x000fe20000000000 */
[----:B--2---:R-:W-:Y:S01]  /*2f20*/  F2FP.SATFINITE.E4M3.F32.PACK_AB_MERGE_C R52, R50, R49, R41 ;  /* 0x000000313234723e */ /* 0x004fe20004807029 */
[----:B------:R-:W-:Y:S04]  /*2f30*/  STS.U8 [R79+UR25+0x1300], R42 ;  /* 0x0013002a4f007988 */ /* 0x000fe80008000019 */
[----:B------:R-:W-:Y:S04]  /*2f40*/  STS.U8 [R79+UR25+0x1500], R12 ;  /* 0x0015000c4f007988 */ /* 0x000fe80008000019 */
[----:B------:R-:W-:Y:S04]  /*2f50*/  STS.U8 [R79+UR25+0x1700], R8 ;  /* 0x001700084f007988 */ /* 0x000fe80008000019 */
[----:B------:R-:W-:Y:S04]  /*2f60*/  STS.U8 [R79+UR25+0x1900], R20 ;  /* 0x001900144f007988 */ /* 0x000fe80008000019 */
[----:B------:R-:W-:Y:S04]  /*2f70*/  STS.U8 [R79+UR25+0x1b00], R26 ;  /* 0x001b001a4f007988 */ /* 0x000fe80008000019 */
[----:B------:R-:W-:Y:S04]  /*2f80*/  STS.U8 [R79+UR25+0x1d00], R34 ;  /* 0x001d00224f007988 */ /* 0x000fe80008000019 */
[----:B------:R-:W-:Y:S01]  /*2f90*/  STS.U8 [R79+UR25+0x1f00], R10 ;  /* 0x001f000a4f007988 */ /* 0x000fe20008000019 */
[----:B------:R2:W-:Y:S06]  /*2fa0*/  MEMBAR.ALL.CTA ;  /* 0x0000000000007992 */ /* 0x0005ec0000008000 */
[----:B--2---:R-:W2:Y:S01]  /*2fb0*/  FENCE.VIEW.ASYNC.S ;  /* 0x00000000000073c6 */ /* 0x004ea20000000000 */
[----:B------:R-:W-:Y:S01]  /*2fc0*/  SEL R140, R39, R52, !P6 ;  /* 0x00000034278c7207 */ /* 0x000fe20007000000 */
[----:B------:R-:W-:Y:S01]  /*2fd0*/  FADD R27, R28, R27 ;  /* 0x0000001b1c1b7221 */ /* 0x000fe20000000000 */
[----:B------:R-:W-:-:S02]  /*2fe0*/  SEL R142, R52, R39, !P6 ;  /* 0x00000027348e7207 */ /* 0x000fc40007000000 */
[----:B----4-:R-:W-:Y:S02]  /*2ff0*/  F2FP.SATFINITE.E4M3.F32.PACK_AB_MERGE_C R37, R18, R11, RZ ;  /* 0x0000000b1225723e */ /* 0x010fe400048070ff */
[----:B-----5:R-:W-:Y:S02]  /*3000*/  F2FP.SATFINITE.E4M3.F32.PACK_AB_MERGE_C R39, R22, R21, RZ ;  /* 0x000000151627723e */ /* 0x020fe400048070ff */
[----:B0-----:R-:W-:Y:S02]  /*3010*/  F2FP.SATFINITE.E4M3.F32.PACK_AB_MERGE_C R25, R33, R32, RZ ;  /* 0x000000202119723e */ /* 0x001fe400048070ff */
[----:B-1----:R-:W-:Y:S01]  /*3020*/  F2FP.SATFINITE.E4M3.F32.PACK_AB_MERGE_C R28, R36, R35, RZ ;  /* 0x00000023241c723e */ /* 0x002fe200048070ff */
[----:B------:R-:W-:Y:S01]  /*3030*/  FADD R47, R47, R30 ;  /* 0x0000001e2f2f7221 */ /* 0x000fe20000000000 */
[----:B------:R-:W-:Y:S01]  /*3040*/  F2FP.SATFINITE.E4M3.F32.PACK_AB_MERGE_C R37, R6, R9, R37 ;  /* 0x000000090625723e */ /* 0x000fe20004807025 */
[----:B------:R-:W-:Y:S01]  /*3050*/  FADD R5, -R4, R138 ;  /* 0x0000008a04057221 */ /* 0x000fe20000000100 */
[----:B------:R-:W-:-:S02]  /*3060*/  F2FP.SATFINITE.E4M3.F32.PACK_AB_MERGE_C R52, R40, R167, R39 ;  /* 0x000000a72834723e */ /* 0x000fc40004807027 */
[----:B------:R-:W-:Y:S02]  /*3070*/  F2FP.SATFINITE.E4M3.F32.PACK_AB_MERGE_C R25, R44, R169, R25 ;  /* 0x000000a92c19723e */ /* 0x000fe40004807019 */
[----:B------:R-:W-:Y:S01]  /*3080*/  F2FP.SATFINITE.E4M3.F32.PACK_AB_MERGE_C R28, R13, R38, R28 ;  /* 0x000000260d1c723e */ /* 0x000fe2000480701c */
[----:B------:R-:W-:Y:S01]  /*3090*/  FADD R48, R48, R47 ;  /* 0x0000002f30307221 */ /* 0x000fe20000000000 */
[----:B------:R-:W-:Y:S01]  /*30a0*/  SEL R144, R37, R52, !P6 ;  /* 0x0000003425907207 */ /* 0x000fe20007000000 */
[----:B------:R-:W-:Y:S01]  /*30b0*/  FMUL R7, R5, 1.4426950216293334961 ;  /* 0x3fb8aa3b05077820 */ /* 0x000fe20000400000 */
[----:B------:R-:W-:Y:S01]  /*30c0*/  SEL R52, R52, R37, !P6 ;  /* 0x0000002534347207 */ /* 0x000fe20007000000 */
[----:B------:R-:W-:Y:S01]  /*30d0*/  FADD R5, -R14, R139 ;  /* 0x0000008b0e057221 */ /* 0x000fe20000000100 */
[----:B------:R-:W-:Y:S02]  /*30e0*/  SEL R30, R25, R28, !P6 ;  /* 0x0000001c191e7207 */ /* 0x000fe40007000000 */
[----:B------:R-:W-:Y:S01]  /*30f0*/  SEL R28, R28, R25, !P6 ;  /* 0x000000191c1c7207 */ /* 0x000fe20007000000 */
[----:B------:R-:W-:Y:S01]  /*3100*/  FADD R49, R49, R48 ;  /* 0x0000003031317221 */ /* 0x000fe20000000000 */
[----:B------:R-:W-:Y:S01]  /*3110*/  FMUL R5, R5, 1.4426950216293334961 ;  /* 0x3fb8aa3b05057820 */ /* 0x000fe20000400000 */
[----:B--2---:R-:W-:Y:S04]  /*3120*/  SHFL.IDX PT, R54, R54, R93, 0x1f ;  /* 0x00001f5d36367589 */ /* 0x004fe800000e0000 */
[----:B------:R-:W0:Y:S04]  /*3130*/  SHFL.IDX PT, R74, R74, R81, 0x1f ;  /* 0x00001f514a4a7589 */ /* 0x000e2800000e0000 */
[----:B------:R-:W-:Y:S04]  /*3140*/  SHFL.IDX PT, R140, R140, R93, 0x1f ;  /* 0x00001f5d8c8c7589 */ /* 0x000fe800000e0000 */
[----:B------:R-:W1:Y:S04]  /*3150*/  SHFL.IDX PT, R142, R142, R81, 0x1f ;  /* 0x00001f518e8e7589 */ /* 0x000e6800000e0000 */
[----:B------:R-:W-:Y:S04]  /*3160*/  SHFL.IDX PT, R144, R144, R93, 0x1f ;  /* 0x00001f5d90907589 */ /* 0x000fe800000e0000 */
[----:B------:R-:W2:Y:S04]  /*3170*/  SHFL.IDX PT, R52, R52, R81, 0x1f ;  /* 0x00001f5134347589 */ /* 0x000ea800000e0000 */
[----:B------:R-:W-:Y:S04]  /*3180*/  SHFL.IDX PT, R48, R30, R93, 0x1f ;  /* 0x00001f5d1e307589 */ /* 0x000fe800000e0000 */
[----:B------:R2:W3:Y:S01]  /*3190*/  SHFL.IDX PT, R23, R28, R81, 0x1f ;  /* 0x00001f511c177589 */ /* 0x0004e200000e0000 */
[----:B------:R-:W4:Y:S08]  /*31a0*/  MUFU.EX2 R7, R7 ;  /* 0x0000000700077308 */ /* 0x000f300000000800 */
[----:B------:R-:W5:Y:S01]  /*31b0*/  MUFU.EX2 R5, R5 ;  /* 0x0000000500057308 */ /* 0x000f620000000800 */
[----:B------:R-:W-:Y:S01]  /*31c0*/  USHF.L.U32 UR8, UR29, 0x5, URZ ;  /* 0x000000051d087899 */ /* 0x000fe2000800063f */
[----:B------:R-:W-:-:S03]  /*31d0*/  FADD R24, R24, R27 ;  /* 0x0000001b18187221 */ /* 0x000fc60000000000 */
[----:B------:R-:W-:Y:S01]  /*31e0*/  ULOP3.LUT UR8, UR8, 0x80, URZ, 0xc0, !UPT ;  /* 0x0000008008087892 */ /* 0x000fe2000f8ec03f */
[----:B------:R-:W-:-:S03]  /*31f0*/  FADD R46, R29, R24 ;  /* 0x000000181d2e7221 */ /* 0x000fc60000000000 */
[----:B------:R-:W-:Y:S01]  /*3200*/  ULEA.HI UR8, UR28, UR8, URZ, 0x1c ;  /* 0x000000081c087291 */ /* 0x000fe2000f8fe03f */
[-C--:B----4-:R-:W-:Y:S01]  /*3210*/  FMUL R58, R58, R7.reuse ;  /* 0x000000073a3a7220 */ /* 0x090fe20000400000 */
[-C--:B------:R-:W-:Y:S01]  /*3220*/  FMUL R59, R59, R7.reuse ;  /* 0x000000073b3b7220 */ /* 0x080fe20000400000 */
[-C--:B------:R-:W-:Y:S01]  /*3230*/  FMUL R62, R62, R7.reuse ;  /* 0x000000073e3e7220 */ /* 0x080fe20000400000 */
[-C--:B------:R-:W-:Y:S01]  /*3240*/  FMUL R63, R63, R7.reuse ;  /* 0x000000073f3f7220 */ /* 0x080fe20000400000 */
[-C--:B------:R-:W-:Y:S01]  /*3250*/  FMUL R66, R66, R7.reuse ;  /* 0x0000000742427220 */ /* 0x080fe20000400000 */
[-C--:B------:R-:W-:Y:S01]  /*3260*/  FMUL R67, R67, R7.reuse ;  /* 0x0000000743437220 */ /* 0x080fe20000400000 */
[-C--:B------:R-:W-:Y:S01]  /*3270*/  FMUL R70, R70, R7.reuse ;  /* 0x0000000746467220 */ /* 0x080fe20000400000 */
[----:B------:R-:W-:Y:S01]  /*3280*/  FMUL R71, R71, R7 ;  /* 0x0000000747477220 */ /* 0x000fe20000400000 */
[-C--:B-----5:R-:W-:Y:S01]  /*3290*/  FMUL R56, R56, R5.reuse ;  /* 0x0000000538387220 */ /* 0x0a0fe20000400000 */
[-C--:B------:R-:W-:Y:S01]  /*32a0*/  FMUL R57, R57, R5.reuse ;  /* 0x0000000539397220 */ /* 0x080fe20000400000 */
[-C--:B------:R-:W-:Y:S01]  /*32b0*/  FMUL R60, R60, R5.reuse ;  /* 0x000000053c3c7220 */ /* 0x080fe20000400000 */
[-C--:B------:R-:W-:Y:S01]  /*32c0*/  FMUL R61, R61, R5.reuse ;  /* 0x000000053d3d7220 */ /* 0x080fe20000400000 */
[-C--:B------:R-:W-:Y:S01]  /*32d0*/  FMUL R64, R64, R5.reuse ;  /* 0x0000000540407220 */ /* 0x080fe20000400000 */
[-C--:B------:R-:W-:Y:S01]  /*32e0*/  FMUL R65, R65, R5.reuse ;  /* 0x0000000541417220 */ /* 0x080fe20000400000 */
[-C--:B------:R-:W-:Y:S01]  /*32f0*/  FMUL R68, R68, R5.reuse ;  /* 0x0000000544447220 */ /* 0x080fe20000400000 */
[----:B------:R-:W-:Y:S01]  /*3300*/  FMUL R69, R69, R5 ;  /* 0x0000000545457220 */ /* 0x000fe20000400000 */
[C-C-:B0-----:R-:W-:Y:S01]  /*3310*/  PRMT R24, R54.reuse, R85, R74.reuse ;  /* 0x0000005536187216 */ /* 0x141fe2000000004a */
[----:B------:R-:W-:Y:S01]  /*3320*/  ULOP3.LUT UR8, UR8, 0x3fff, URZ, 0xc0, !UPT ;  /* 0x00003fff08087892 */ /* 0x000fe2000f8ec03f */
[----:B------:R-:W-:-:S02]  /*3330*/  PRMT R25, R54, R83, R74 ;  /* 0x0000005336197216 */ /* 0x000fc4000000004a */
[C-C-:B-1----:R-:W-:Y:S02]  /*3340*/  PRMT R26, R140.reuse, R85, R142.reuse ;  /* 0x000000558c1a7216 */ /* 0x142fe4000000008e */
[----:B------:R-:W-:Y:S02]  /*3350*/  PRMT R27, R140, R83, R142 ;  /* 0x000000538c1b7216 */ /* 0x000fe4000000008e */
[C-C-:B--2---:R-:W-:Y:S02]  /*3360*/  PRMT R28, R144.reuse, R85, R52.reuse ;  /* 0x00000055901c7216 */ /* 0x144fe40000000034 */
[----:B------:R-:W-:Y:S02]  /*3370*/  PRMT R29, R144, R83, R52 ;  /* 0x00000053901d7216 */ /* 0x000fe40000000034 */
[C-C-:B---3--:R-:W-:Y:S02]  /*3380*/  PRMT R30, R48.reuse, R85, R23.reuse ;  /* 0x00000055301e7216 */ /* 0x148fe40000000017 */
[----:B------:R-:W-:Y:S01]  /*3390*/  PRMT R31, R48, R83, R23 ;  /* 0x00000053301f7216 */ /* 0x000fe20000000017 */
[----:B------:R-:W-:Y:S06]  /*33a0*/  BAR.SYNC.DEFER_BLOCKING 0x0 ;  /* 0x0000000000007b1d */ /* 0x000fec0000010000 */
[----:B------:R-:W-:Y:S01]  /*33b0*/  UMOV UR30, UR8 ;  /* 0x00000008001e7c82 */ /* 0x000fe20008000000 */
[----:B------:R-:W-:Y:S01]  /*33c0*/  UMOV UR31, 0x80000020 ;  /* 0x80000020001f7882 */ /* 0x000fe20000000000 */
[----:B------:R-:W-:Y:S01]  /*33d0*/  FADD R50, R50, R49 ;  /* 0x0000003132327221 */ /* 0x000fe20000000000 */
[----:B------:R-:W-:-:S06]  /*33e0*/  WARPGROUP.ARRIVE ;  /* 0x00000000000079c5 */ /* 0x000fcc0000000000 */
[----:B------:R-:W-:Y:S01]  /*33f0*/  QGMMA.64x32x32.F32.E4M3.E4M3 R56, R24, gdesc[UR28], R56 ;  /* 0x0060001c18387df3 */ /* 0x000fe20008700838 */
[----:B------:R-:W-:Y:S01]  /*3400*/  FADD R11, R11, R46 ;  /* 0x0000002e0b0b7221 */ /* 0x000fe20000000000 */
[----:B------:R-:W-:-:S03]  /*3410*/  FADD R9, R9, R50 ;  /* 0x0000003209097221 */ /* 0x000fc60000000000 */
        /* <DEDUP_REMOVED lines=9> */
[----:B------:R-:W-:Y:S01]  /*34b0*/  FADD R169, R44, R169 ;  /* 0x000000a92ca97221 */ /* 0x000fe20000000000 */
[----:B------:R-:W-:Y:S02]  /*34c0*/  UMOV UR16, 0xfffffffe ;  /* 0xfffffffe00107882 */ /* 0x000fe40000000000 */
[----:B------:R-:W-:Y:S01]  /*34d0*/  FADD R35, R35, R32 ;  /* 0x0000002023237221 */ /* 0x000fe20000000000 */
[----:B------:R-:W-:Y:S01]  /*34e0*/  FADD R38, R38, R169 ;  /* 0x000000a926267221 */ /* 0x000fe20000000000 */
[----:B------:R-:W-:Y:S01]  /*34f0*/  UMOV UR17, 0x7fffffdf ;  /* 0x7fffffdf00117882 */ /* 0x000fe20000000000 */
[----:B------:R-:W-:Y:S01]  /*3500*/  UMOV UR9, URZ ;  /* 0x0000003f00097c82 */ /* 0x000fe20008000000 */
[----:B------:R-:W-:Y:S01]  /*3510*/  FADD R35, R36, R35 ;  /* 0x0000002324237221 */ /* 0x000fe20000000000 */
[----:B------:R-:W-:Y:S01]  /*3520*/  FADD R38, R13, R38 ;  /* 0x000000260d267221 */ /* 0x000fe20000000000 */
[----:B------:R-:W-:-:S03]  /*3530*/  UIADD3.64 UR30, UR8, -UR16, URZ ;  /* 0x80000010081e7297 */ /* 0x000fc6000fffe03f */
[----:B------:R-:W0:Y:S04]  /*3540*/  SHFL.BFLY PT, R6, R35, 0x2, 0x1f ;  /* 0x0c401f0023067f89 */ /* 0x000e2800000e0000 */
[----:B------:R-:W1:Y:S02]  /*3550*/  SHFL.BFLY PT, R9, R38, 0x2, 0x1f ;  /* 0x0c401f0026097f89 */ /* 0x000e6400000e0000 */
[----:B------:R-:W-:Y:S01]  /*3560*/  QGMMA.64x32x32.F32.E4M3.E4M3 R56, R28, gdesc[UR28], R56, gsb0 ;  /* 0x0060001c1c387df3 */ /* 0x000fe20008000838 */
[----:B------:R-:W-:Y:S01]  /*3570*/  UIADD3 UR5, UP0, UR5, 0x40, URZ ;  /* 0x0000004005057890 */ /* 0x000fe2000ff1e03f */
[----:B0-----:R-:W-:Y:S01]  /*3580*/  FADD R8, R35, R6 ;  /* 0x0000000623087221 */ /* 0x001fe20000000000 */
[----:B-1----:R-:W-:-:S04]  /*3590*/  FADD R9, R38, R9 ;  /* 0x0000000926097221 */ /* 0x002fc80000000000 */
[----:B------:R-:W0:Y:S01]  /*35a0*/  SHFL.BFLY PT, R11, R8, 0x1, 0x1f ;  /* 0x0c201f00080b7f89 */ /* 0x000e2200000e0000 */
[----:B------:R-:W-:-:S03]  /*35b0*/  UIADD3.X UR6, URZ, UR6, URZ, UP0, !UPT ;  /* 0x000000063f067290 */ /* 0x000fc600087fe43f */
[----:B------:R-:W1:Y:S01]  /*35c0*/  SHFL.BFLY PT, R6, R9, 0x1, 0x1f ;  /* 0x0c201f0009067f89 */ /* 0x000e6200000e0000 */
[----:B------:R-:W-:Y:S02]  /*35d0*/  ISETP.LE.U32.AND P0, PT, R146, UR5, PT ;  /* 0x0000000592007c0c */ /* 0x000fe4000bf03070 */
[----:B------:R-:W-:-:S05]  /*35e0*/  IMAD.U32 R12, RZ, RZ, UR6 ;  /* 0x00000006ff0c7e24 */ /* 0x000fca000f8e00ff */
[----:B------:R-:W-:Y:S01]  /*35f0*/  ISETP.GE.U32.AND.EX P0, PT, R12, RZ, PT, P0 ;  /* 0x000000ff0c00720c */ /* 0x000fe20003f06100 */
[----:B------:R-:W-:Y:S01]  /*3600*/  ULEA UR4, UR7, UR4, 0x6 ;  /* 0x0000000407047291 */ /* 0x000fe2000f8e303f */
[----:B------:R-:W-:Y:S02]  /*3610*/  IMAD R80, R3, 0x40, R80 ;  /* 0x0000004003507824 */ /* 0x000fe400078e0250 */
[----:B------:R-:W-:Y:S02]  /*3620*/  IMAD.MOV.U32 R139, RZ, RZ, R14 ;  /* 0x000000ffff8b7224 */ /* 0x000fe400078e000e */
[----:B------:R-:W-:Y:S02]  /*3630*/  IMAD.MOV.U32 R138, RZ, RZ, R4 ;  /* 0x000000ffff8a7224 */ /* 0x000fe400078e0004 */
[----:B0-----:R-:W-:Y:S01]  /*3640*/  FADD R10, R8, R11 ;  /* 0x0000000b080a7221 */ /* 0x001fe20000000000 */
[----:B-1----:R-:W-:-:S03]  /*3650*/  FADD R6, R9, R6 ;  /* 0x0000000609067221 */ /* 0x002fc60000000000 */
[----:B------:R-:W-:Y:S01]  /*3660*/  FFMA R2, R7, R2, R10 ;  /* 0x0000000207027223 */ /* 0x000fe2000000000a */
[----:B------:R-:W-:Y:S01]  /*3670*/  FFMA R78, R5, R78, R6 ;  /* 0x0000004e054e7223 */ /* 0x000fe20000000006 */
[----:B------:R-:W-:Y:S02]  /*3680*/  WARPGROUP.DEPBAR.LE gsb0, 0x0 ;  /* 0x00008000000079c5 */ /* 0x000fe40000010000 */
[----:B------:R-:W-:Y:S05]  /*3690*/  @!P0 BRA `(.L_x_1) ;  /* 0xffffffdc00408947 */ /* 0x000fea000383ffff */
.L_x_0:
[----:B------:R-:W-:Y:S01]  /*36a0*/  IMAD.SHL.U32 R7, R0, 0x4, RZ ;  /* 0x0000000400077824 */ /* 0x000fe200078e00ff */
[----:B------:R-:W-:Y:S01]  /*36b0*/  SHF.R.S32.HI R5, RZ, 0x4, R0 ;  /* 0x00000004ff057819 */ /* 0x000fe20000011400 */
[----:B-1----:R-:W-:Y:S02]  /*36c0*/  IMAD.MOV.U32 R10, RZ, RZ, R2 ;  /* 0x000000ffff0a7224 */ /* 0x002fe400078e0002 */
[----:B------:R-:W-:Y:S01]  /*36d0*/  FMUL R2, R71, 0.25 ;  /* 0x3e80000047027820 */ /* 0x000fe20000400000 */
[----:B------:R-:W-:Y:S01]  /*36e0*/  FSETP.GT.AND P1, PT, |R78|, 8.50705917302346158658e+37, PT ;  /* 0x7e8000004e00780b */ /* 0x000fe20003f24200 */
[C---:B------:R-:W-:Y:S01]  /*36f0*/  IMAD.SHL.U32 R21, R0.reuse, 0x8, RZ ;  /* 0x0000000800157824 */ /* 0x040fe200078e00ff */
[----:B------:R-:W-:Y:S01]  /*3700*/  LOP3.LUT R8, R7, 0xc0, RZ, 0xc0, !PT ;  /* 0x000000c007087812 */ /* 0x000fe200078ec0ff */
[----:B------:R-:W-:Y:S01]  /*3710*/  IMAD.SHL.U32 R3, R0, 0x2, RZ ;  /* 0x0000000200037824 */ /* 0x000fe200078e00ff */
[----:B------:R-:W-:Y:S01]  /*3720*/  SGXT R5, R5, 0x1 ;  /* 0x000000010505781a */ /* 0x000fe20000000200 */
[----:B------:R-:W-:Y:S01]  /*3730*/  FMUL R9, R60, 0.25 ;  /* 0x3e8000003c097820 */ /* 0x000fe20000400000 */
[----:B------:R-:W-:Y:S01]  /*3740*/  FSETP.GT.AND P0, PT, |R10|, 8.50705917302346158658e+37, PT ;  /* 0x7e8000000a00780b */ /* 0x000fe20003f04200 */
[----:B------:R-:W-:Y:S01]  /*3750*/  VIADD R8, R8, UR25 ;  /* 0x0000001908087c36 */ /* 0x000fe20008000000 */
[----:B------:R-:W-:Y:S01]  /*3760*/  LOP3.LUT R7, R5, 0x804, RZ, 0xc0, !PT ;  /* 0x0000080405077812 */ /* 0x000fe200078ec0ff */
[----:B------:R-:W-:Y:S01]  /*3770*/  FMUL R18, R57, 0.25 ;  /* 0x3e80000039127820 */ /* 0x000fe20000400000 */
[----:B------:R-:W-:Y:S01]  /*3780*/  LOP3.LUT R5, R0, 0x8, RZ, 0xc0, !PT ;  /* 0x0000000800057812 */ /* 0x000fe200078ec0ff */
[----:B------:R-:W-:Y:S01]  /*3790*/  FMUL R19, R56, 0.25 ;  /* 0x3e80000038137820 */ /* 0x000fe20000400000 */
[----:B------:R-:W-:Y:S01]  /*37a0*/  FSEL R71, R2, R71, P0 ;  /* 0x0000004702477208 */ /* 0x000fe20000000000 */
[----:B------:R-:W-:Y:S01]  /*37b0*/  FMUL R2, R69, 0.25 ;  /* 0x3e80000045027820 */ /* 0x000fe20000400000 */
[----:B------:R-:W-:Y:S01]  /*37c0*/  LEA.HI R22, R5, R8, RZ, 0x1f ;  /* 0x0000000805167211 */ /* 0x000fe200078ff8ff */
[----:B------:R-:W-:Y:S01]  /*37d0*/  FMUL R5, R70, 0.25 ;  /* 0x3e80000046057820 */ /* 0x000fe20000400000 */
[----:B------:R-:W-:Y:S01]  /*37e0*/  SGXT R17, R17, 0x1 ;  /* 0x000000011111781a */ /* 0x000fe20000000200 */
[----:B------:R-:W-:Y:S01]  /*37f0*/  FMUL R8, R63, 0.25 ;  /* 0x3e8000003f087820 */ /* 0x000fe20000400000 */
[----:B------:R-:W-:Y:S01]  /*3800*/  FSEL R12, R2, R69, P1 ;  /* 0x00000045020c7208 */ /* 0x000fe20000800000 */
[----:B------:R-:W-:Y:S01]  /*3810*/  FMUL R2, R65, 0.25 ;  /* 0x3e80000041027820 */ /* 0x000fe20000400000 */
[----:B------:R-:W-:Y:S01]  /*3820*/  FSEL R11, R5, R70, P0 ;  /* 0x00000046050b7208 */ /* 0x000fe20000000000 */
[----:B------:R-:W-:Y:S01]  /*3830*/  FMUL R5, R62, 0.25 ;  /* 0x3e8000003e057820 */ /* 0x000fe20000400000 */
[----:B------:R-:W-:Y:S01]  /*3840*/  LOP3.LUT R21, R21, 0x38, RZ, 0xc0, !PT ;  /* 0x0000003815157812 */ /* 0x000fe200078ec0ff */
[----:B------:R-:W-:Y:S01]  /*3850*/  BAR.SYNC.DEFER_BLOCKING 0x0 ;  /* 0x0000000000007b1d */ /* 0x000fe20000010000 */
[----:B------:R-:W-:-:S02]  /*3860*/  LOP3.LUT R6, R17, 0x804, RZ, 0xc0, !PT ;  /* 0x0000080411067812 */ /* 0x000fc400078ec0ff */
[----:B------:R-:W-:Y:S01]  /*3870*/  FSEL R15, R5, R62, P0 ;  /* 0x0000003e050f7208 */ /* 0x000fe20000000000 */
[----:B------:R-:W-:Y:S01]  /*3880*/  FMUL R5, R68, 0.25 ;  /* 0x3e80000044057820 */ /* 0x000fe20000400000 */
[----:B------:R-:W-:Y:S01]  /*3890*/  FSEL R20, R2, R65, P1 ;  /* 0x0000004102147208 */ /* 0x000fe20000800000 */
[----:B------:R-:W-:Y:S01]  /*38a0*/  FMUL R2, R78, 8388608 ;  /* 0x4b0000004e027820 */ /* 0x000fe20000400000 */
[C---:B------:R-:W-:Y:S01]  /*38b0*/  IADD3 R76, R21.reuse, R76, R7 ;  /* 0x0000004c154c7210 */ /* 0x040fe20007ffe007 */
[----:B------:R-:W-:Y:S01]  /*38c0*/  FMUL R7, R66, 0.25 ;  /* 0x3e80000042077820 */ /* 0x000fe20000400000 */
[----:B------:R-:W-:Y:S01]  /*38d0*/  LOP3.LUT R6, R6, 0xbc, R3, 0x78, !PT ;  /* 0x000000bc06067812 */ /* 0x000fe200078e7803 */
[----:B------:R-:W-:Y:S01]  /*38e0*/  IMAD.IADD R46, R21, 0x1, R22 ;  /* 0x00000001152e7824 */ /* 0x000fe200078e0216 */
[----:B------:R-:W-:Y:S01]  /*38f0*/  FSETP.GEU.AND P2, PT, R78, 1.175494350822287508e-38, PT ;  /* 0x008000004e00780b */ /* 0x000fe20003f4e000 */
[----:B------:R-:W0:Y:S01]  /*3900*/  LDC.64 R40, c[0x0][0x228] ;  /* 0x00008a00ff287b82 */ /* 0x000e220000000a00 */
[----:B------:R-:W-:Y:S01]  /*3910*/  FSEL R68, R5, R68, P1 ;  /* 0x0000004405447208 */ /* 0x000fe20000800000 */
[C---:B------:R-:W-:Y:S01]  /*3920*/  FMUL R5, R10.reuse, 8388608 ;  /* 0x4b0000000a057820 */ /* 0x040fe20000400000 */
[C---:B------:R-:W-:Y:S01]  /*3930*/  FSETP.GEU.AND P4, PT, |R10|.reuse, 1.175494350822287508e-38, PT ;  /* 0x008000000a00780b */ /* 0x040fe20003f8e200 */
[----:B------:R-:W-:Y:S01]  /*3940*/  IMAD.IADD R77, R77, 0x1, R6 ;  /* 0x000000014d4d7824 */ /* 0x000fe200078e0206 */
[----:B------:R-:W-:Y:S01]  /*3950*/  FSETP.GEU.AND P3, PT, R10, 1.175494350822287508e-38, PT ;  /* 0x008000000a00780b */ /* 0x000fe20003f6e000 */
[----:B------:R-:W-:Y:S01]  /*3960*/  FMUL R6, R67, 0.25 ;  /* 0x3e80000043067820 */ /* 0x000fe20000400000 */
[----:B------:R-:W-:Y:S01]  /*3970*/  FSEL R23, R2, R78, !P2 ;  /* 0x0000004e02177208 */ /* 0x000fe20005000000 */
[----:B------:R-:W-:Y:S01]  /*3980*/  ULDC.64 UR4, c[0x0][0x270] ;  /* 0x00009c0000047ab9 */ /* 0x000fe20000000a00 */
[----:B------:R-:W-:Y:S01]  /*3990*/  FSEL R13, R7, R66, P0 ;  /* 0x00000042070d7208 */ /* 0x000fe20000000000 */
[----:B------:R-:W-:Y:S01]  /*39a0*/  FMUL R7, R58, 0.25 ;  /* 0x3e8000003a077820 */ /* 0x000fe20000400000 */
[C---:B------:R-:W-:Y:S01]  /*39b0*/  FSETP.GEU.AND P5, PT, |R78|.reuse, 1.175494350822287508e-38, PT ;  /* 0x008000004e00780b */ /* 0x040fe20003fae200 */
[----:B------:R-:W-:Y:S01]  /*39c0*/  @P1 FMUL R78, R78, 0.25 ;  /* 0x3e8000004e4e1820 */ /* 0x000fe20000400000 */
[----:B------:R-:W-:Y:S01]  /*39d0*/  FSEL R25, R5, R10, !P3 ;  /* 0x0000000a05197208 */ /* 0x000fe20005800000 */
[----:B------:R-:W-:Y:S01]  /*39e0*/  VIADD R5, R23, 0xc0cafb0d ;  /* 0xc0cafb0d17057836 */ /* 0x000fe20000000000 */
[----:B------:R-:W-:Y:S01]  /*39f0*/  FSEL R67, R6, R67, P0 ;  /* 0x0000004306437208 */ /* 0x000fe20000000000 */
[----:B------:R-:W-:Y:S01]  /*3a00*/  FMUL R6, R59, 0.25 ;  /* 0x3e8000003b067820 */ /* 0x000fe20000400000 */
[----:B------:R-:W-:Y:S01]  /*3a10*/  FSEL R17, R7, R58, P0 ;  /* 0x0000003a07117208 */ /* 0x000fe20000000000 */
[----:B------:R-:W-:Y:S01]  /*3a20*/  FMUL R7, R64, 0.25 ;  /* 0x3e80000040077820 */ /* 0x000fe20000400000 */
[----:B------:R-:W-:Y:S01]  /*3a30*/  @P0 FMUL R10, R10, 0.25 ;  /* 0x3e8000000a0a0820 */ /* 0x000fe20000400000 */
[----:B------:R-:W-:Y:S01]  /*3a40*/  LOP3.LUT R5, R5, 0xff800000, RZ, 0xc0, !PT ;  /* 0xff80000005057812 */ /* 0x000fe200078ec0ff */
[----:B------:R-:W-:Y:S01]  /*3a50*/  @!P4 FMUL R71, R71, 16777216 ;  /* 0x4b8000004747c820 */ /* 0x000fe20000400000 */
[----:B------:R-:W-:Y:S01]  /*3a60*/  FSEL R59, R6, R59, P0 ;  /* 0x0000003b063b7208 */ /* 0x000fe20000000000 */
[----:B------:R-:W-:Y:S01]  /*3a70*/  @!P4 FMUL R10, R10, 16777216 ;  /* 0x4b8000000a0ac820 */ /* 0x000fe20000400000 */
[----:B------:R-:W-:Y:S01]  /*3a80*/  FSEL R64, R7, R64, P1 ;  /* 0x0000004007407208 */ /* 0x000fe20000800000 */
[----:B------:R-:W-:Y:S01]  /*3a90*/  FMUL R6, R61, 0.25 ;  /* 0x3e8000003d067820 */ /* 0x000fe20000400000 */
[----:B------:R-:W-:Y:S01]  /*3aa0*/  FSEL R2, RZ, -23, P2 ;  /* 0xc1b80000ff027808 */ /* 0x000fe20001000000 */
[----:B------:R-:W-:Y:S01]  /*3ab0*/  @!P5 FMUL R78, R78, 16777216 ;  /* 0x4b8000004e4ed820 */ /* 0x000fe20000400000 */
[----:B------:R-:W-:Y:S01]  /*3ac0*/  I2FP.F32.S32 R7, R5 ;  /* 0x0000000500077245 */ /* 0x000fe20000201400 */
[----:B------:R-:W1:Y:S01]  /*3ad0*/  MUFU.RCP R10, R10 ;  /* 0x0000000a000a7308 */ /* 0x000e620000001000 */
[----:B------:R-:W-:Y:S01]  /*3ae0*/  FSEL R24, R6, R61, P1 ;  /* 0x0000003d06187208 */ /* 0x000fe20000800000 */
[----:B------:R-:W-:Y:S01]  /*3af0*/  VIADD R6, R25, 0xc0cafb0d ;  /* 0xc0cafb0d19067836 */ /* 0x000fe20000000000 */
[----:B------:R-:W-:Y:S01]  /*3b00*/  FSEL R63, R8, R63, P0 ;  /* 0x0000003f083f7208 */ /* 0x000fe20000000000 */
[----:B------:R-:W-:Y:S01]  /*3b10*/  FFMA.FTZ R2, R7, 1.1920928955078125e-07, R2 ;  /* 0x3400000007027823 */ /* 0x000fe20000010002 */
[----:B------:R-:W-:Y:S01]  /*3b20*/  FSEL R60, R9, R60, P1 ;  /* 0x0000003c093c7208 */ /* 0x000fe20000800000 */
[----:B------:R-:W-:Y:S01]  /*3b30*/  @!P4 FMUL R11, R11, 16777216 ;  /* 0x4b8000000b0bc820 */ /* 0x000fe20000400000 */
[----:B------:R-:W-:Y:S01]  /*3b40*/  LOP3.LUT R8, R6, 0xff800000, RZ, 0xc0, !PT ;  /* 0xff80000006087812 */ /* 0x000fe200078ec0ff */
[----:B------:R-:W2:Y:S01]  /*3b50*/  MUFU.RCP R7, R78 ;  /* 0x0000004e00077308 */ /* 0x000ea20000001000 */
[----:B------:R-:W-:Y:S01]  /*3b60*/  FSEL R26, R18, R57, P1 ;  /* 0x00000039121a7208 */ /* 0x000fe20000800000 */
[----:B------:R-:W-:Y:S01]  /*3b70*/  @!P4 FMUL R67, R67, 16777216 ;  /* 0x4b8000004343c820 */ /* 0x000fe20000400000 */
[----:B------:R-:W-:Y:S01]  /*3b80*/  FSEL R56, R19, R56, P1 ;  /* 0x0000003813387208 */ /* 0x000fe20000800000 */
[----:B------:R-:W-:Y:S01]  /*3b90*/  @!P4 FMUL R13, R13, 16777216 ;  /* 0x4b8000000d0dc820 */ /* 0x000fe20000400000 */
[----:B------:R-:W-:Y:S01]  /*3ba0*/  FSEL R6, RZ, -23, P3 ;  /* 0xc1b80000ff067808 */ /* 0x000fe20001800000 */
[----:B------:R-:W-:Y:S01]  /*3bb0*/  @!P4 FMUL R63, R63, 16777216 ;  /* 0x4b8000003f3fc820 */ /* 0x000fe20000400000 */
[----:B------:R-:W-:Y:S01]  /*3bc0*/  I2FP.F32.S32 R9, R8 ;  /* 0x0000000800097245 */ /* 0x000fe20000201400 */
[----:B------:R-:W-:Y:S01]  /*3bd0*/  @!P4 FMUL R15, R15, 16777216 ;  /* 0x4b8000000f0fc820 */ /* 0x000fe20000400000 */
[----:B------:R-:W-:Y:S01]  /*3be0*/  @!P4 FMUL R59, R59, 16777216 ;  /* 0x4b8000003b3bc820 */ /* 0x000fe20000400000 */
[----:B------:R-:W-:Y:S01]  /*3bf0*/  @!P4 FMUL R17, R17, 16777216 ;  /* 0x4b8000001111c820 */ /* 0x000fe20000400000 */
[----:B------:R-:W-:Y:S01]  /*3c00*/  @!P5 FMUL R24, R24, 16777216 ;  /* 0x4b8000001818d820 */ /* 0x000fe20000400000 */
[----:B------:R-:W-:Y:S01]  /*3c10*/  @!P5 FMUL R60, R60, 16777216 ;  /* 0x4b8000003c3cd820 */ /* 0x000fe20000400000 */
[----:B------:R-:W-:Y:S01]  /*3c20*/  @!P5 FMUL R26, R26, 16777216 ;  /* 0x4b8000001a1ad820 */ /* 0x000fe20000400000 */
[----:B------:R-:W-:Y:S01]  /*3c30*/  @!P5 FMUL R56, R56, 16777216 ;  /* 0x4b8000003838d820 */ /* 0x000fe20000400000 */
[----:B------:R-:W-:Y:S01]  /*3c40*/  FFMA.FTZ R9, R9, 1.1920928955078125e-07, R6 ;  /* 0x3400000009097823 */ /* 0x000fe20000010006 */
[----:B------:R-:W-:Y:S01]  /*3c50*/  @!P5 FMUL R12, R12, 16777216 ;  /* 0x4b8000000c0cd820 */ /* 0x000fe20000400000 */
[----:B------:R-:W-:Y:S01]  /*3c60*/  @!P5 FMUL R68, R68, 16777216 ;  /* 0x4b8000004444d820 */ /* 0x000fe20000400000 */
[----:B------:R-:W-:Y:S01]  /*3c70*/  @!P5 FMUL R20, R20, 16777216 ;  /* 0x4b8000001414d820 */ /* 0x000fe20000400000 */
[C---:B-1----:R-:W-:Y:S01]  /*3c80*/  FMUL R71, R10.reuse, R71 ;  /* 0x000000470a477220 */ /* 0x042fe20000400000 */
[C---:B------:R-:W-:Y:S01]  /*3c90*/  FMUL R6, R10.reuse, R11 ;  /* 0x0000000b0a067220 */ /* 0x040fe20000400000 */
[C---:B------:R-:W-:Y:S01]  /*3ca0*/  FMUL R67, R10.reuse, R67 ;  /* 0x000000430a437220 */ /* 0x040fe20000400000 */
[C---:B------:R-:W-:Y:S01]  /*3cb0*/  FMUL R18, R10.reuse, R13 ;  /* 0x0000000d0a127220 */ /* 0x040fe20000400000 */
[C---:B------:R-:W-:Y:S01]  /*3cc0*/  FMUL R63, R10.reuse, R63 ;  /* 0x0000003f0a3f7220 */ /* 0x040fe20000400000 */
[C---:B------:R-:W-:Y:S01]  /*3cd0*/  FMUL R22, R10.reuse, R15 ;  /* 0x0000000f0a167220 */ /* 0x040fe20000400000 */
[----:B------:R-:W-:Y:S01]  /*3ce0*/  FMUL R59, R10, R59 ;  /* 0x0000003b0a3b7220 */ /* 0x000fe20000400000 */
[----:B------:R-:W-:Y:S01]  /*3cf0*/  @!P5 FMUL R64, R64, 16777216 ;  /* 0x4b8000004040d820 */ /* 0x000fe20000400000 */
[----:B------:R-:W-:Y:S01]  /*3d00*/  FMUL R10, R10, R17 ;  /* 0x000000110a0a7220 */ /* 0x000fe20000400000 */
[C---:B--2---:R-:W-:Y:S01]  /*3d10*/  FMUL R26, R7.reuse, R26 ;  /* 0x0000001a071a7220 */ /* 0x044fe20000400000 */
[C---:B------:R-:W-:Y:S01]  /*3d20*/  FMUL R15, R7.reuse, R56 ;  /* 0x00000038070f7220 */ /* 0x040fe20000400000 */
[C---:B------:R-:W-:Y:S01]  /*3d30*/  FMUL R24, R7.reuse, R24 ;  /* 0x0000001807187220 */ /* 0x040fe20000400000 */
[C---:B------:R-:W-:Y:S01]  /*3d40*/  FMUL R13, R7.reuse, R60 ;  /* 0x0000003c070d7220 */ /* 0x040fe20000400000 */
[C---:B------:R-:W-:Y:S01]  /*3d50*/  FMUL R12, R7.reuse, R12 ;  /* 0x0000000c070c7220 */ /* 0x040fe20000400000 */
[C---:B------:R-:W-:Y:S01]  /*3d60*/  FMUL R11, R7.reuse, R68 ;  /* 0x00000044070b7220 */ /* 0x040fe20000400000 */
[C---:B------:R-:W-:Y:S01]  /*3d70*/  FMUL R20, R7.reuse, R20 ;  /* 0x0000001407147220 */ /* 0x040fe20000400000 */
[----:B------:R-:W-:Y:S01]  /*3d80*/  FMUL R7, R7, R64 ;  /* 0x0000004007077220 */ /* 0x000fe20000400000 */
[----:B------:R-:W-:Y:S01]  /*3d90*/  F2FP.SATFINITE.E4M3.F32.PACK_AB_MERGE_C R10, R59, R10, RZ ;  /* 0x0000000a3b0a723e */ /* 0x000fe200048070ff */
[----:B------:R-:W-:Y:S01]  /*3da0*/  IMAD.IADD R5, R23, 0x1, -R5 ;  /* 0x0000000117057824 */ /* 0x000fe200078e0a05 */
[----:B------:R-:W-:Y:S01]  /*3db0*/  F2FP.SATFINITE.E4M3.F32.PACK_AB_MERGE_C R15, R26, R15, RZ ;  /* 0x0000000f1a0f723e */ /* 0x000fe200048070ff */
[----:B------:R-:W-:Y:S01]  /*3dc0*/  IMAD.IADD R8, R25, 0x1, -R8 ;  /* 0x0000000119087824 */ /* 0x000fe200078e0a08 */
[----:B------:R-:W-:Y:S01]  /*3dd0*/  F2FP.SATFINITE.E4M3.F32.PACK_AB_MERGE_C R13, R24, R13, RZ ;  /* 0x0000000d180d723e */ /* 0x000fe200048070ff */
[----:B------:R-:W-:Y:S01]  /*3de0*/  FADD R5, R5, -1 ;  /* 0xbf80000005057421 */ /* 0x000fe20000000000 */
[----:B------:R-:W-:Y:S01]  /*3df0*/  F2FP.SATFINITE.E4M3.F32.PACK_AB_MERGE_C R7, R20, R7, RZ ;  /* 0x000000071407723e */ /* 0x000fe200048070ff */
[----:B------:R-:W-:Y:S01]  /*3e00*/  FADD R8, R8, -1 ;  /* 0xbf80000008087421 */ /* 0x000fe20000000000 */
[----:B------:R-:W-:Y:S01]  /*3e10*/  LOP3.LUT R17, R10, 0xffff, RZ, 0xc0, !PT ;  /* 0x0000ffff0a117812 */ /* 0x000fe200078ec0ff */
[----:B------:R-:W-:Y:S01]  /*3e20*/  UIMAD UR4, UR24, UR4, URZ ;  /* 0x00000004180472a4 */ /* 0x000fe2000f8e023f */
[----:B------:R-:W-:-:S02]  /*3e30*/  LOP3.LUT R15, R15, 0xffff, RZ, 0xc0, !PT ;  /* 0x0000ffff0f0f7812 */ /* 0x000fc400078ec0ff */
[----:B------:R-:W-:Y:S02]  /*3e40*/  LOP3.LUT R10, R13, 0xffff, RZ, 0xc0, !PT ;  /* 0x0000ffff0d0a7812 */ /* 0x000fe400078ec0ff */
[----:B------:R-:W-:Y:S02]  /*3e50*/  LOP3.LUT R19, R7, 0xffff, RZ, 0xc0, !PT ;  /* 0x0000ffff07137812 */ /* 0x000fe400078ec0ff */
[----:B------:R-:W-:Y:S02]  /*3e60*/  F2FP.SATFINITE.E4M3.F32.PACK_AB_MERGE_C R71, R71, R6, RZ ;  /* 0x000000064747723e */ /* 0x000fe400048070ff */
[----:B------:R-:W-:Y:S02]  /*3e70*/  SHF.R.U32.HI R6, RZ, 0x8, R15 ;  /* 0x00000008ff067819 */ /* 0x000fe4000001160f */
[----:B------:R-:W-:Y:S02]  /*3e80*/  SHF.R.U32.HI R7, RZ, 0x8, R10 ;  /* 0x00000008ff077819 */ /* 0x000fe4000001160a */
[----:B------:R-:W-:-:S02]  /*3e90*/  F2FP.SATFINITE.E4M3.F32.PACK_AB_MERGE_C R22, R63, R22, RZ ;  /* 0x000000163f16723e */ /* 0x000fc400048070ff */
[----:B------:R-:W-:Y:S02]  /*3ea0*/  F2FP.SATFINITE.E4M3.F32.PACK_AB_MERGE_C R11, R12, R11, RZ ;  /* 0x0000000b0c0b723e */ /* 0x000fe400048070ff */
[----:B------:R-:W-:Y:S02]  /*3eb0*/  PRMT R12, R15, 0x3340, R10 ;  /* 0x000033400f0c7816 */ /* 0x000fe4000000000a */
[----:B------:R-:W-:Y:S02]  /*3ec0*/  PRMT R13, R19, 0x3340, R0 ;  /* 0x00003340130d7816 */ /* 0x000fe40000000000 */
[----:B------:R-:W-:Y:S01]  /*3ed0*/  SHF.R.U32.HI R10, RZ, 0x8, R19 ;  /* 0x00000008ff0a7819 */ /* 0x000fe20000011613 */
[----:B------:R-:W-:Y:S01]  /*3ee0*/  IMAD.MOV.U32 R19, RZ, RZ, 0x3dc6b27f ;  /* 0x3dc6b27fff137424 */ /* 0x000fe200078e00ff */
[----:B------:R-:W-:Y:S02]  /*3ef0*/  F2FP.SATFINITE.E4M3.F32.PACK_AB_MERGE_C R18, R67, R18, RZ ;  /* 0x000000124312723e */ /* 0x000fe400048070ff */
[----:B------:R-:W-:-:S02]  /*3f00*/  LOP3.LUT R7, R7, 0xffff, RZ, 0xc0, !PT ;  /* 0x0000ffff07077812 */ /* 0x000fc400078ec0ff */
[----:B------:R-:W-:Y:S02]  /*3f10*/  LOP3.LUT R6, R6, 0xffff, RZ, 0xc0, !PT ;  /* 0x0000ffff06067812 */ /* 0x000fe400078ec0ff */
[----:B------:R-:W-:Y:S02]  /*3f20*/  LOP3.LUT R22, R22, 0xffff, RZ, 0xc0, !PT ;  /* 0x0000ffff16167812 */ /* 0x000fe400078ec0ff */
[----:B------:R-:W-:Y:S02]  /*3f30*/  PRMT R12, R12, 0x5410, R13 ;  /* 0x000054100c0c7816 */ /* 0x000fe4000000000d */
[----:B------:R-:W-:Y:S02]  /*3f40*/  LOP3.LUT R13, R10, 0xffff, RZ, 0xc0, !PT ;  /* 0x0000ffff0a0d7812 */ /* 0x000fe400078ec0ff */
[----:B------:R-:W-:Y:S02]  /*3f50*/  LOP3.LUT R21, R18, 0xffff, RZ, 0xc0, !PT ;  /* 0x0000ffff12157812 */ /* 0x000fe400078ec0ff */
[----:B------:R-:W-:-:S02]  /*3f60*/  PRMT R10, R6, 0x3340, R7 ;  /* 0x00003340060a7816 */ /* 0x000fc40000000007 */
[----:B------:R-:W-:Y:S02]  /*3f70*/  SHF.R.U32.HI R7, RZ, 0x8, R22 ;  /* 0x00000008ff077819 */ /* 0x000fe40000011616 */
[----:B------:R-:W-:Y:S02]  /*3f80*/  SHF.R.U32.HI R6, RZ, 0x8, R17 ;  /* 0x00000008ff067819 */ /* 0x000fe40000011611 */
[----:B------:R-:W-:Y:S02]  /*3f90*/  PRMT R18, R21, 0x3340, R0 ;  /* 0x0000334015127816 */ /* 0x000fe40000000000 */
[----:B------:R-:W-:Y:S02]  /*3fa0*/  PRMT R15, R17, 0x3340, R22 ;  /* 0x00003340110f7816 */ /* 0x000fe40000000016 */
[----:B------:R-:W-:Y:S01]  /*3fb0*/  LOP3.LUT R7, R7, 0xffff, RZ, 0xc0, !PT ;  /* 0x0000ffff07077812 */ /* 0x000fe200078ec0ff */
[----:B------:R-:W1:Y:S01]  /*3fc0*/  LDC R22, c[0x0][0x278] ;  /* 0x00009e00ff167b82 */ /* 0x000e620000000800 */
[----:B------:R-:W-:-:S02]  /*3fd0*/  LOP3.LUT R6, R6, 0xffff, RZ, 0xc0, !PT ;  /* 0x0000ffff06067812 */ /* 0x000fc400078ec0ff */
[----:B------:R-:W-:Y:S02]  /*3fe0*/  PRMT R18, R15, 0x5410, R18 ;  /* 0x000054100f127816 */ /* 0x000fe40000000012 */
[----:B------:R-:W-:Y:S01]  /*3ff0*/  PRMT R15, R6, 0x3340, R7 ;  /* 0x00003340060f7816 */ /* 0x000fe20000000007 */
[-C--:B------:R-:W-:Y:S01]  /*4000*/  FFMA.FTZ R6, R5, R19.reuse, -0.16845393180847167969 ;  /* 0xbe2c7f3005067423 */ /* 0x080fe20000010013 */
[----:B------:R-:W-:Y:S02]  /*4010*/  SHF.R.U32.HI R7, RZ, 0x8, R21 ;  /* 0x00000008ff077819 */ /* 0x000fe40000011615 */
[----:B------:R-:W-:Y:S01]  /*4020*/  LOP3.LUT R11, R11, 0xffff, RZ, 0xc0, !PT ;  /* 0x0000ffff0b0b7812 */ /* 0x000fe200078ec0ff */
[----:B------:R-:W-:Y:S01]  /*4030*/  FFMA.FTZ R6, R5, R6, 0.1716887056827545166 ;  /* 0x3e2fcf2a05067423 */ /* 0x000fe20000010006 */
[----:B------:R-:W-:Y:S01]  /*4040*/  LOP3.LUT R17, R7, 0xffff, RZ, 0xc0, !PT ;  /* 0x0000ffff07117812 */ /* 0x000fe200078ec0ff */
[C---:B------:R-:W-:Y:S01]  /*4050*/  FFMA.FTZ R7, R8.reuse, R19, -0.16845393180847167969 ;  /* 0xbe2c7f3008077423 */ /* 0x040fe20000010013 */
[--C-:B------:R-:W-:Y:S01]  /*4060*/  PRMT R13, R13, 0x3340, R0.reuse ;  /* 0x000033400d0d7816 */ /* 0x100fe20000000000 */
[----:B------:R-:W-:Y:S01]  /*4070*/  FFMA.FTZ R6, R5, R6, -0.17900948226451873779 ;  /* 0xbe374e4305067423 */ /* 0x000fe20000010006 */
[----:B------:R-:W-:Y:S01]  /*4080*/  PRMT R20, R17, 0x3340, R0 ;  /* 0x0000334011147816 */ /* 0x000fe20000000000 */
[----:B------:R-:W-:Y:S01]  /*4090*/  FFMA.FTZ R7, R8, R7, 0.1716887056827545166 ;  /* 0x3e2fcf2a08077423 */ /* 0x000fe20000010007 */
[----:B------:R-:W-:Y:S01]  /*40a0*/  PRMT R12, R12, 0x4210, R11 ;  /* 0x000042100c0c7816 */ /* 0x000fe2000000000b */
[----:B------:R-:W-:Y:S01]  /*40b0*/  FFMA.FTZ R6, R5, R6, 0.20512372255325317383 ;  /* 0x3e520bf405067423 */ /* 0x000fe20000010006 */
[----:B------:R-:W-:Y:S01]  /*40c0*/  PRMT R10, R10, 0x5410, R13 ;  /* 0x000054100a0a7816 */ /* 0x000fe2000000000d */
[----:B------:R-:W-:Y:S01]  /*40d0*/  FFMA.FTZ R7, R8, R7, -0.17900948226451873779 ;  /* 0xbe374e4308077423 */ /* 0x000fe20000010007 */
[----:B------:R-:W-:Y:S01]  /*40e0*/  LOP3.LUT R71, R71, 0xffff, RZ, 0xc0, !PT ;  /* 0x0000ffff47477812 */ /* 0x000fe200078ec0ff */
[----:B------:R2:W-:Y:S01]  /*40f0*/  STS [R77+UR25], R12 ;  /* 0x0000000c4d007988 */ /* 0x0005e20008000819 */
[----:B------:R-:W-:Y:S01]  /*4100*/  PRMT R20, R15, 0x5410, R20 ;  /* 0x000054100f147816 */ /* 0x000fe20000000014 */
[C---:B------:R-:W-:Y:S01]  /*4110*/  FFMA.FTZ R6, R5.reuse, R6, -0.24046532809734344482 ;  /* 0xbe763c8b05067423 */ /* 0x040fe20000010006 */
[----:B------:R-:W-:Y:S01]  /*4120*/  PRMT R10, R10, 0x5210, R11 ;  /* 0x000052100a0a7816 */ /* 0x000fe2000000000b */
[----:B------:R-:W-:Y:S01]  /*4130*/  FFMA.FTZ R7, R8, R7, 0.20512372255325317383 ;  /* 0x3e520bf408077423 */ /* 0x000fe20000010007 */
[--C-:B------:R-:W-:Y:S01]  /*4140*/  PRMT R15, R18, 0x4210, R71.reuse ;  /* 0x00004210120f7816 */ /* 0x100fe20000000047 */
[C---:B------:R-:W-:Y:S01]  /*4150*/  FFMA.FTZ R6, R5.reuse, R6, 0.28857114911079406738 ;  /* 0x3e93bf9905067423 */ /* 0x040fe20000010006 */
[----:B------:R-:W-:Y:S01]  /*4160*/  PRMT R71, R20, 0x5210, R71 ;  /* 0x0000521014477816 */ /* 0x000fe20000000047 */
[----:B------:R-:W-:Y:S01]  /*4170*/  STS [R77+UR25+0x100], R10 ;  /* 0x0001000a4d007988 */ /* 0x000fe20008000819 */
[----:B------:R-:W-:Y:S01]  /*4180*/  SHF.R.U32.HI R11, RZ, 0x6, R0 ;  /* 0x00000006ff0b7819 */ /* 0x000fe20000011600 */
[----:B------:R-:W-:Y:S01]  /*4190*/  FFMA.FTZ R6, R5, R6, -0.36067417263984680176 ;  /* 0xbeb8aa4905067423 */ /* 0x000fe20000010006 */
[----:B--2---:R-:W-:Y:S01]  /*41a0*/  LOP3.LUT R12, R77, 0x40, RZ, 0x3c, !PT ;  /* 0x000000404d0c7812 */ /* 0x004fe200078e3cff */
[----:B------:R-:W-:Y:S01]  /*41b0*/  FFMA.FTZ R7, R8, R7, -0.24046532809734344482 ;  /* 0xbe763c8b08077423 */ /* 0x000fe20000010007 */
[----:B------:R-:W-:Y:S01]  /*41c0*/  SGXT.U32 R11, R11, 0x2 ;  /* 0x000000020b0b781a */ /* 0x000fe20000000000 */
[----:B------:R-:W-:Y:S01]  /*41d0*/  FFMA.FTZ R6, R5, R6, 0.48089820146560668945 ;  /* 0x3ef6384a05067423 */ /* 0x000fe20000010006 */
[----:B------:R-:W-:Y:S01]  /*41e0*/  LOP3.LUT R43, R76, 0x4, RZ, 0x3c, !PT ;  /* 0x000000044c2b7812 */ /* 0x000fe200078e3cff */
[----:B------:R2:W-:Y:S01]  /*41f0*/  STS [R12+UR25+0x400], R15 ;  /* 0x0004000f0c007988 */ /* 0x0005e20008000819 */
[----:B------:R-:W-:Y:S01]  /*4200*/  FFMA.FTZ R7, R8, R7, 0.28857114911079406738 ;  /* 0x3e93bf9908077423 */ /* 0x000fe20000010007 */
[----:B-1----:R-:W-:-:S02]  /*4210*/  IMAD R11, R11, R22, RZ ;  /* 0x000000160b0b7224 */ /* 0x002fc400078e02ff */
[----:B------:R-:W-:Y:S01]  /*4220*/  FFMA.FTZ R6, R5, R6, -0.72134751081466674805 ;  /* 0xbf38aa3b05067423 */ /* 0x000fe20000010006 */
[----:B------:R1:W-:Y:S01]  /*4230*/  STS [R12+UR25+0x500], R71 ;  /* 0x000500470c007988 */ /* 0x0003e20008000819 */
[----:B------:R-:W-:Y:S01]  /*4240*/  ISETP.GE.U32.AND P0, PT, R23, 0x7f800000, PT ;  /* 0x7f8000001700780c */ /* 0x000fe20003f06070 */
[----:B------:R-:W-:Y:S01]  /*4250*/  FFMA.FTZ R7, R8, R7, -0.36067417263984680176 ;  /* 0xbeb8aa4908077423 */ /* 0x000fe20000010007 */
[----:B------:R-:W-:Y:S01]  /*4260*/  IMAD R13, R22, 0x4, R11 ;  /* 0x00000004160d7824 */ /* 0x000fe200078e020b */
[----:B------:R-:W-:Y:S01]  /*4270*/  BAR.SYNC.DEFER_BLOCKING 0x0 ;  /* 0x0000000000007b1d */ /* 0x000fe20000010000 */
[----:B------:R-:W-:Y:S01]  /*4280*/  FMUL R6, R5, R6 ;  /* 0x0000000605067220 */ /* 0x000fe20000400000 */
[----:B------:R-:W-:Y:S01]  /*4290*/  FFMA.FTZ R7, R8, R7, 0.48089820146560668945 ;  /* 0x3ef6384a08077423 */ /* 0x000fe20000010007 */
[----:B--2---:R-:W-:Y:S01]  /*42a0*/  IMAD R15, R22, 0x4, R13 ;  /* 0x00000004160f7824 */ /* 0x004fe200078e020d */
[----:B------:R-:W-:Y:S01]  /*42b0*/  ISETP.GE.U32.AND P3, PT, R25, 0x7f800000, PT ;  /* 0x7f8000001900780c */ /* 0x000fe20003f66070 */
[----:B------:R-:W-:Y:S01]  /*42c0*/  FMUL R6, R5, R6 ;  /* 0x0000000605067220 */ /* 0x000fe20000400000 */
[----:B------:R-:W-:Y:S01]  /*42d0*/  FFMA.FTZ R7, R8, R7, -0.72134751081466674805 ;  /* 0xbf38aa3b08077423 */ /* 0x000fe20000010007 */
[----:B------:R-:W-:Y:S01]  /*42e0*/  IMAD R17, R22, 0x8, R15 ;  /* 0x0000000816117824 */ /* 0x000fe200078e020f */
[----:B------:R-:W-:Y:S01]  /*42f0*/  FSETP.NEU.AND P2, PT, R23, RZ, PT ;  /* 0x000000ff1700720b */ /* 0x000fe20003f4d000 */
[----:B------:R-:W-:Y:S01]  /*4300*/  FFMA.FTZ R5, R5, 1.4426950216293334961, R6 ;  /* 0x3fb8aa3b05057823 */ /* 0x000fe20000010006 */
[----:B------:R-:W-:-:S02]  /*4310*/  @P0 IMAD.MOV.U32 R6, RZ, RZ, 0x7f800000 ;  /* 0x7f800000ff060424 */ /* 0x000fc400078e00ff */
[----:B------:R-:W-:Y:S01]  /*4320*/  FMUL R7, R8, R7 ;  /* 0x0000000708077220 */ /* 0x000fe20000400000 */
[----:B------:R-:W-:Y:S02]  /*4330*/  IMAD R21, R22, 0x4, R17 ;  /* 0x0000000416157824 */ /* 0x000fe400078e0211 */
[----:B------:R-:W-:Y:S01]  /*4340*/  FADD R2, R2, R5 ;  /* 0x0000000502027221 */ /* 0x000fe20000000000 */
[----:B------:R-:W-:Y:S01]  /*4350*/  @P0 FFMA.FTZ R2, R23, R6, +INF ;  /* 0x7f80000017020423 */ /* 0x000fe20000010006 */
[----:B------:R-:W-:Y:S01]  /*4360*/  FMUL R7, R8, R7 ;  /* 0x0000000708077220 */ /* 0x000fe20000400000 */
[----:B------:R-:W-:Y:S01]  /*4370*/  IMAD R23, R22, 0x4, R21 ;  /* 0x0000000416177824 */ /* 0x000fe200078e0215 */
[----:B------:R-:W-:Y:S02]  /*4380*/  FSETP.NEU.AND P1, PT, R25, RZ, PT ;  /* 0x000000ff1900720b */ /* 0x000fe40003f2d000 */
[----:B------:R-:W-:Y:S01]  /*4390*/  FFMA.FTZ R8, R8, 1.4426950216293334961, R7 ;  /* 0x3fb8aa3b08087823 */ /* 0x000fe20000010007 */
[----:B------:R-:W-:Y:S01]  /*43a0*/  IMAD R27, R22, 0x8, R23 ;  /* 0x00000008161b7824 */ /* 0x000fe200078e0217 */
[----:B------:R-:W-:Y:S01]  /*43b0*/  LEA.HI R33, R0, 0x2c, RZ, 0x1a ;  /* 0x0000002c00217811 */ /* 0x000fe200078fd0ff */
[----:B------:R-:W-:Y:S01]  /*43c0*/  IMAD R7, R16, UR5, RZ ;  /* 0x0000000510077c24 */ /* 0x000fe2000f8e02ff */
[----:B------:R-:W-:Y:S01]  /*43d0*/  USHF.R.S32.HI UR5, URZ, 0x1f, UR4 ;  /* 0x0000001f3f057899 */ /* 0x000fe20008011404 */
[----:B------:R-:W2:Y:S01]  /*43e0*/  LDS R42, [R76+UR25] ;  /* 0x000000194c2a7984 */ /* 0x000ea20008000800 */
[----:B------:R-:W-:-:S02]  /*43f0*/  IMAD R29, R22, 0x4, R27 ;  /* 0x00000004161d7824 */ /* 0x000fc400078e021b */
[----:B------:R-:W-:Y:S01]  /*4400*/  FADD R5, R9, R8 ;  /* 0x0000000809057221 */ /* 0x000fe20000000000 */
[----:B------:R-:W-:Y:S01]  /*4410*/  @P3 IMAD.MOV.U32 R8, RZ, RZ, 0x7f800000 ;  /* 0x7f800000ff083424 */ /* 0x000fe200078e00ff */
[----:B------:R-:W3:Y:S01]  /*4420*/  LDS R44, [R43+UR25] ;  /* 0x000000192b2c7984 */ /* 0x000ee20008000800 */
[----:B0-----:R-:W-:Y:S01]  /*4430*/  IADD3 R40, P0, P4, R7, UR4, R40 ;  /* 0x0000000407287c10 */ /* 0x001fe2000fc1e028 */
[----:B------:R-:W-:Y:S01]  /*4440*/  IMAD R31, R22, 0x4, R29 ;  /* 0x00000004161f7824 */ /* 0x000fe200078e021d */
[----:B------:R-:W-:Y:S01]  /*4450*/  SHF.R.S32.HI R6, RZ, 0x1f, R7 ;  /* 0x0000001fff067819 */ /* 0x000fe20000011407 */
[----:B------:R-:W0:Y:S01]  /*4460*/  LDS R76, [R76+UR25+0x200] ;  /* 0x000200194c4c7984 */ /* 0x000e220008000800 */
[----:B------:R-:W-:Y:S01]  /*4470*/  LEA.HI R7, R0, 0xc, RZ, 0x1a ;  /* 0x0000000c00077811 */ /* 0x000fe200078fd0ff */
[----:B------:R-:W-:Y:S01]  /*4480*/  @P3 FFMA.FTZ R5, R25, R8, +INF ;  /* 0x7f80000019053423 */ /* 0x000fe20000010008 */
[----:B------:R-:W-:Y:S01]  /*4490*/  IADD3.X R48, R6, UR5, R41, P0, P4 ;  /* 0x0000000506307c10 */ /* 0x000fe200087e8429 */
[----:B------:R-:W4:Y:S01]  /*44a0*/  LDS R43, [R43+UR25+0x200] ;  /* 0x000200192b2b7984 */ /* 0x000f220008000800 */
[----:B------:R-:W-:Y:S01]  /*44b0*/  LOP3.LUT P0, RZ, R0, 0xc0, RZ, 0xc0, !PT ;  /* 0x000000c000ff7812 */ /* 0x000fe2000780c0ff */
[----:B------:R-:W-:Y:S01]  /*44c0*/  IMAD R35, R22, 0x8, R31 ;  /* 0x0000000816237824 */ /* 0x000fe200078e021f */
[C---:B------:R-:W-:Y:S01]  /*44d0*/  LEA.HI R25, R0.reuse, 0x1c, RZ, 0x1a ;  /* 0x0000001c00197811 */ /* 0x040fe200078fd0ff */
[-C--:B------:R-:W-:Y:S01]  /*44e0*/  IMAD R33, R33, R22.reuse, RZ ;  /* 0x0000001621217224 */ /* 0x080fe200078e02ff */
[----:B------:R-:W-:Y:S01]  /*44f0*/  LEA.HI R41, R0, 0x3c, RZ, 0x1a ;  /* 0x0000003c00297811 */ /* 0x000fe200078fd0ff */
[----:B------:R-:W-:Y:S01]  /*4500*/  IMAD R0, R7, R22, RZ ;  /* 0x0000001607007224 */ /* 0x000fe200078e02ff */
[-C--:B------:R-:W-:Y:S01]  /*4510*/  IADD3 R6, P5, R11, R40.reuse, RZ ;  /* 0x000000280b067210 */ /* 0x080fe20007fbe0ff */
[C---:B------:R-:W-:Y:S01]  /*4520*/  IMAD R37, R22.reuse, 0x4, R35 ;  /* 0x0000000416257824 */ /* 0x040fe200078e0223 */
[----:B------:R-:W-:Y:S01]  /*4530*/  IADD3 R8, P6, R13, R40, RZ ;  /* 0x000000280d087210 */ /* 0x000fe20007fde0ff */
[----:B------:R-:W-:Y:S01]  /*4540*/  IMAD R25, R25, R22, RZ ;  /* 0x0000001619197224 */ /* 0x000fe200078e02ff */
[----:B------:R-:W-:Y:S01]  /*4550*/  IADD3 R10, P3, R15, R40, RZ ;  /* 0x000000280f0a7210 */ /* 0x000fe20007f7e0ff */
[----:B------:R-:W-:Y:S01]  /*4560*/  IMAD R41, R41, R22, RZ ;  /* 0x0000001629297224 */ /* 0x000fe200078e02ff */
[----:B------:R-:W-:Y:S01]  /*4570*/  LEA.HI.X.SX32 R7, R11, R48, 0x1, P5 ;  /* 0x000000300b077211 */ /* 0x000fe200028f0eff */
[----:B------:R-:W-:Y:S01]  /*4580*/  IMAD R39, R22, 0x4, R37 ;  /* 0x0000000416277824 */ /* 0x000fe200078e0225 */
[-C--:B-1----:R-:W-:Y:S01]  /*4590*/  IADD3 R12, P4, R0, R40.reuse, RZ ;  /* 0x00000028000c7210 */ /* 0x082fe20007f9e0ff */
[----:B------:R-:W-:Y:S01]  /*45a0*/  ULDC UR4, c[0x0][0x27c] ;  /* 0x00009f0000047ab9 */ /* 0x000fe20000000800 */
[----:B------:R-:W-:Y:S01]  /*45b0*/  IADD3 R18, P5, R17, R40, RZ ;  /* 0x0000002811127210 */ /* 0x000fe20007fbe0ff */
[----:B------:R-:W-:Y:S01]  /*45c0*/  UIMAD UR4, UR24, UR4, URZ ;  /* 0x00000004180472a4 */ /* 0x000fe2000f8e023f */
[----:B------:R-:W-:-:S02]  /*45d0*/  LEA.HI.X.SX32 R9, R13, R48, 0x1, P6 ;  /* 0x000000300d097211 */ /* 0x000fc400030f0eff */
[----:B------:R-:W-:Y:S01]  /*45e0*/  IADD3 R20, P6, R21, R40, RZ ;  /* 0x0000002815147210 */ /* 0x000fe20007fde0ff */
[----:B------:R-:W-:Y:S01]  /*45f0*/  USHF.L.U32 UR6, UR4, 0x2, URZ ;  /* 0x0000000204067899 */ /* 0x000fe2000800063f */
[----:B------:R-:W-:Y:S01]  /*4600*/  LEA.HI.X.SX32 R11, R15, R48, 0x1, P3 ;  /* 0x000000300f0b7211 */ /* 0x000fe200018f0eff */
[----:B------:R-:W-:Y:S01]  /*4610*/  UIMAD.WIDE UR4, UR4, 0x4, URZ ;  /* 0x00000004040478a5 */ /* 0x000fe2000f8e023f */
[----:B------:R-:W-:Y:S02]  /*4620*/  IADD3 R22, P3, R23, R40, RZ ;  /* 0x0000002817167210 */ /* 0x000fe40007f7e0ff */
[-C--:B------:R-:W-:Y:S02]  /*4630*/  LEA.HI.X.SX32 R13, R0, R48.reuse, 0x1, P4 ;  /* 0x00000030000d7211 */ /* 0x080fe400020f0eff */
[----:B------:R-:W-:Y:S02]  /*4640*/  LEA.HI.X.SX32 R19, R17, R48, 0x1, P5 ;  /* 0x0000003011137211 */ /* 0x000fe400028f0eff */
[----:B--2---:R-:W-:-:S02]  /*4650*/  PRMT R15, R42, 0x7770, RZ ;  /* 0x000077702a0f7816 */ /* 0x004fc400000000ff */
[-C--:B------:R-:W-:Y:S02]  /*4660*/  IADD3 R24, P4, R25, R40.reuse, RZ ;  /* 0x0000002819187210 */ /* 0x080fe40007f9e0ff */
[----:B---3--:R-:W-:Y:S01]  /*4670*/  PRMT R17, R44, 0x7770, RZ ;  /* 0x000077702c117816 */ /* 0x008fe200000000ff */
[----:B------:R1:W-:Y:S01]  /*4680*/  STG.E.U8 desc[UR26][R6.64], R15 ;  /* 0x0000000f06007986 */ /* 0x0003e2000c10111a */
[----:B------:R-:W-:Y:S02]  /*4690*/  PRMT R45, R42, 0x7771, RZ ;  /* 0x000077712a2d7816 */ /* 0x000fe400000000ff */
[----:B------:R-:W-:Y:S01]  /*46a0*/  IADD3 R26, P5, R27, R40, RZ ;  /* 0x000000281b1a7210 */ /* 0x000fe20007fbe0ff */
[----:B------:R-:W-:Y:S01]  /*46b0*/  STG.E.U8 desc[UR26][R8.64], R17 ;  /* 0x0000001108007986 */ /* 0x000fe2000c10111a */
[----:B------:R-:W-:Y:S02]  /*46c0*/  LEA.HI.X.SX32 R21, R21, R48, 0x1, P6 ;  /* 0x0000003015157211 */ /* 0x000fe400030f0eff */
[----:B------:R-:W-:Y:S01]  /*46d0*/  PRMT R47, R44, 0x7771, RZ ;  /* 0x000077712c2f7816 */ /* 0x000fe200000000ff */
[----:B------:R2:W-:Y:S01]  /*46e0*/  STG.E.U8 desc[UR26][R10.64], R45 ;  /* 0x0000002d0a007986 */ /* 0x0005e2000c10111a */
[----:B------:R-:W-:-:S02]  /*46f0*/  IADD3 R28, P6, R29, R40, RZ ;  /* 0x000000281d1c7210 */ /* 0x000fc40007fde0ff */
[----:B------:R-:W-:Y:S01]  /*4700*/  LEA.HI.X.SX32 R23, R23, R48, 0x1, P3 ;  /* 0x0000003017177211 */ /* 0x000fe200018f0eff */
[----:B------:R3:W-:Y:S01]  /*4710*/  STG.E.U8 desc[UR26][R12.64], R47 ;  /* 0x0000002f0c007986 */ /* 0x0007e2000c10111a */
[----:B------:R-:W-:Y:S02]  /*4720*/  PRMT R49, R42, 0x7772, RZ ;  /* 0x000077722a317816 */ /* 0x000fe400000000ff */
[----:B------:R-:W-:Y:S02]  /*4730*/  IADD3 R30, P3, R31, R40, RZ ;  /* 0x000000281f1e7210 */ /* 0x000fe40007f7e0ff */
[----:B------:R-:W-:Y:S01]  /*4740*/  LEA.HI.X.SX32 R25, R25, R48, 0x1, P4 ;  /* 0x0000003019197211 */ /* 0x000fe200020f0eff */
[----:B------:R5:W-:Y:S01]  /*4750*/  STG.E.U8 desc[UR26][R18.64], R49 ;  /* 0x0000003112007986 */ /* 0x000be2000c10111a */
[----:B------:R-:W-:Y:S02]  /*4760*/  PRMT R51, R44, 0x7772, RZ ;  /* 0x000077722c337816 */ /* 0x000fe400000000ff */
[----:B------:R-:W-:-:S02]  /*4770*/  IADD3 R32, P4, R33, R40, RZ ;  /* 0x0000002821207210 */ /* 0x000fc40007f9e0ff */
[----:B------:R-:W-:Y:S01]  /*4780*/  PRMT R53, R42, 0x7773, RZ ;  /* 0x000077732a357816 */ /* 0x000fe200000000ff */
[----:B------:R5:W-:Y:S01]  /*4790*/  STG.E.U8 desc[UR26][R20.64], R51 ;  /* 0x0000003314007986 */ /* 0x000be2000c10111a */
[----:B------:R-:W-:Y:S02]  /*47a0*/  LEA.HI.X.SX32 R27, R27, R48, 0x1, P5 ;  /* 0x000000301b1b7211 */ /* 0x000fe400028f0eff */
[----:B-1----:R-:W-:Y:S01]  /*47b0*/  PRMT R7, R44, 0x7773, RZ ;  /* 0x000077732c077816 */ /* 0x002fe200000000ff */
[----:B------:R-:W-:Y:S01]  /*47c0*/  STG.E.U8 desc[UR26][R22.64], R53 ;  /* 0x0000003516007986 */ /* 0x000fe2000c10111a */
[----:B------:R-:W-:Y:S01]  /*47d0*/  IADD3 R34, P5, R35, R40, RZ ;  /* 0x0000002823227210 */ /* 0x000fe20007fbe0ff */
[----:B--2---:R-:W1:Y:S01]  /*47e0*/  LDC.64 R44, c[0x0][0x230] ;  /* 0x00008c00ff2c7b82 */ /* 0x004e620000000a00 */
[----:B------:R-:W-:Y:S01]  /*47f0*/  LEA.HI.X.SX32 R29, R29, R48, 0x1, P6 ;  /* 0x000000301d1d7211 */ /* 0x000fe200030f0eff */
[----:B------:R2:W-:Y:S01]  /*4800*/  STG.E.U8 desc[UR26][R24.64], R7 ;  /* 0x0000000718007986 */ /* 0x0005e2000c10111a */
[----:B0-----:R-:W-:-:S02]  /*4810*/  PRMT R9, R76, 0x7770, RZ ;  /* 0x000077704c097816 */ /* 0x001fc400000000ff */
[----:B------:R-:W-:Y:S02]  /*4820*/  IADD3 R36, P6, R37, R40, RZ ;  /* 0x0000002825247210 */ /* 0x000fe40007fde0ff */
[----:B------:R-:W-:Y:S01]  /*4830*/  LEA.HI.X.SX32 R31, R31, R48, 0x1, P3 ;  /* 0x000000301f1f7211 */ /* 0x000fe200018f0eff */
[----:B------:R-:W-:Y:S01]  /*4840*/  STG.E.U8 desc[UR26][R26.64], R9 ;  /* 0x000000091a007986 */ /* 0x000fe2000c10111a */
[----:B----4-:R-:W-:Y:S02]  /*4850*/  PRMT R11, R43, 0x7770, RZ ;  /* 0x000077702b0b7816 */ /* 0x010fe400000000ff */
[----:B------:R-:W-:Y:S02]  /*4860*/  IADD3 R38, P3, R39, R40, RZ ;  /* 0x0000002827267210 */ /* 0x000fe40007f7e0ff */
[----:B------:R-:W-:Y:S01]  /*4870*/  LEA.HI.X.SX32 R33, R33, R48, 0x1, P4 ;  /* 0x0000003021217211 */ /* 0x000fe200020f0eff */
[----:B------:R-:W-:Y:S01]  /*4880*/  STG.E.U8 desc[UR26][R28.64], R11 ;  /* 0x0000000b1c007986 */ /* 0x000fe2000c10111a */
[----:B---3--:R-:W-:-:S02]  /*4890*/  PRMT R13, R76, 0x7771, RZ ;  /* 0x000077714c0d7816 */ /* 0x008fc400000000ff */
[----:B------:R-:W-:Y:S02]  /*48a0*/  IADD3 R40, P4, R41, R40, RZ ;  /* 0x0000002829287210 */ /* 0x000fe40007f9e0ff */
[----:B------:R-:W-:Y:S01]  /*48b0*/  PRMT R15, R43, 0x7771, RZ ;  /* 0x000077712b0f7816 */ /* 0x000fe200000000ff */
[----:B------:R-:W-:Y:S01]  /*48c0*/  STG.E.U8 desc[UR26][R30.64], R13 ;  /* 0x0000000d1e007986 */ /* 0x000fe2000c10111a */
[-C--:B------:R-:W-:Y:S02]  /*48d0*/  LEA.HI.X.SX32 R35, R35, R48.reuse, 0x1, P5 ;  /* 0x0000003023237211 */ /* 0x080fe400028f0eff */
[----:B------:R-:W-:Y:S01]  /*48e0*/  PRMT R17, R76, 0x7772, RZ ;  /* 0x000077724c117816 */ /* 0x000fe200000000ff */
[----:B------:R0:W-:Y:S01]  /*48f0*/  STG.E.U8 desc[UR26][R32.64], R15 ;  /* 0x0000000f20007986 */ /* 0x0001e2000c10111a */
[-C--:B------:R-:W-:Y:S02]  /*4900*/  LEA.HI.X.SX32 R37, R37, R48.reuse, 0x1, P6 ;  /* 0x0000003025257211 */ /* 0x080fe400030f0eff */
[----:B-----5:R-:W-:Y:S01]  /*4910*/  PRMT R19, R43, 0x7772, RZ ;  /* 0x000077722b137816 */ /* 0x020fe200000000ff */
[----:B------:R3:W-:Y:S01]  /*4920*/  STG.E.U8 desc[UR26][R34.64], R17 ;  /* 0x0000001122007986 */ /* 0x0007e2000c10111a */
[----:B------:R-:W-:-:S02]  /*4930*/  LEA.HI.X.SX32 R39, R39, R48, 0x1, P3 ;  /* 0x0000003027277211 */ /* 0x000fc400018f0eff */
[----:B------:R-:W-:Y:S01]  /*4940*/  PRMT R21, R76, 0x7773, RZ ;  /* 0x000077734c157816 */ /* 0x000fe200000000ff */
[----:B------:R3:W-:Y:S01]  /*4950*/  STG.E.U8 desc[UR26][R36.64], R19 ;  /* 0x0000001324007986 */ /* 0x0007e2000c10111a */
[----:B------:R-:W-:Y:S02]  /*4960*/  LEA.HI.X.SX32 R41, R41, R48, 0x1, P4 ;  /* 0x0000003029297211 */ /* 0x000fe400020f0eff */
[----:B------:R-:W-:Y:S01]  /*4970*/  PRMT R43, R43, 0x7773, RZ ;  /* 0x000077732b2b7816 */ /* 0x000fe200000000ff */
[----:B------:R3:W-:Y:S01]  /*4980*/  STG.E.U8 desc[UR26][R38.64], R21 ;  /* 0x0000001526007986 */ /* 0x0007e2000c10111a */
[----:B--2---:R-:W-:Y:S02]  /*4990*/  FSEL R7, R2, -INF , P2 ;  /* 0xff80000002077808 */ /* 0x004fe40001000000 */
[----:B------:R-:W-:Y:S01]  /*49a0*/  FSEL R5, R5, -INF , P1 ;  /* 0xff80000005057808 */ /* 0x000fe20000800000 */
[----:B------:R3:W-:Y:S01]  /*49b0*/  STG.E.U8 desc[UR26][R40.64], R43 ;  /* 0x0000002b28007986 */ /* 0x0007e2000c10111a */
[----:B------:R-:W-:Y:S01]  /*49c0*/  LOP3.LUT R0, R3, 0xf8, RZ, 0xc0, !PT ;  /* 0x000000f803007812 */ /* 0x000fe200078ec0ff */
[----:B------:R-:W-:Y:S01]  /*49d0*/  FFMA R14, R7, 0.69314718246459960938, R14 ;  /* 0x3f317218070e7823 */ /* 0x000fe2000000000e */
[----:B------:R-:W-:-:S02]  /*49e0*/  IMAD.SHL.U32 R3, R16, 0x4, RZ ;  /* 0x0000000410037824 */ /* 0x000fc400078e00ff */
[----:B0-----:R-:W-:Y:S01]  /*49f0*/  FFMA R15, R5, 0.69314718246459960938, R4 ;  /* 0x3f317218050f7823 */ /* 0x001fe20000000004 */
[----:B------:R-:W-:Y:S01]  /*4a00*/  BAR.SYNC.DEFER_BLOCKING 0x0 ;  /* 0x0000000000007b1d */ /* 0x000fe20000010000 */
[----:B------:R-:W-:Y:S01]  /*4a10*/  IMAD.HI R16, R16, 0x4, RZ ;  /* 0x0000000410107827 */ /* 0x000fe200078e02ff */
[----:B-1----:R-:W-:-:S04]  /*4a20*/  IADD3 R2, P1, P2, R3, UR6, R44 ;  /* 0x0000000603027c10 */ /* 0x002fc8000fa3e02c */
[----:B------:R-:W-:Y:S01]  /*4a30*/  IADD3.X R3, R16, UR5, R45, P1, P2 ;  /* 0x0000000510037c10 */ /* 0x000fe20008fe442d */
[----:B------:R3:W-:Y:S01]  /*4a40*/  STS.64 [R0+UR25], R14 ;  /* 0x0000000e00007988 */ /* 0x0007e20008000a19 */
[----:B------:R-:W-:Y:S06]  /*4a50*/  BAR.SYNC.DEFER_BLOCKING 0x0 ;  /* 0x0000000000007b1d */ /* 0x000fec0000010000 */
[----:B------:R-:W-:Y:S05]  /*4a60*/  @P0 EXIT ;  /* 0x000000000000094d */ /* 0x000fea0003800000 */
[----:B------:R-:W0:Y:S04]  /*4a70*/  LDS R5, [R46] ;  /* 0x000000002e057984 */ /* 0x000e280000000800 */
[----:B0-----:R-:W-:Y:S01]  /*4a80*/  STG.E desc[UR26][R2.64], R5 ;  /* 0x0000000502007986 */ /* 0x001fe2000c10191a */
[----:B------:R-:W-:Y:S05]  /*4a90*/  EXIT ;  /* 0x000000000000794d */ /* 0x000fea0003800000 */
.L_x_2:
[----:B------:R-:W-:-:S00]  /*4aa0*/  BRA `(.L_x_2) ;  /* 0xfffffffc00fc7947 */ /* 0x000fc0000383ffff */
[----:B------:R-:W-:-:S00]  /*4ab0*/  NOP ;  /* 0x0000000000007918 */ /* 0x000fc00000000000 */
        /* <DEDUP_REMOVED lines=12> */
.L_x_3:


//--------------------- .nv.global.init           --------------------------
	.section	.nv.global.init,"aw",@progbits
.nv.global.init:
	.type		_$_str,@object
	.size		_$_str,(.L_0 - _$_str)
_$_str:
        /*0000*/ 	.byte	0x5f, 0x5f, 0x43, 0x55, 0x44, 0x41, 0x5f, 0x46, 0x54, 0x5a, 0x00
.L_0:


//--------------------- .nv.shared.attn_fwd       --------------------------
	.section	.nv.shared.attn_fwd,"aw",@nobits
	.sectionflags	@""
	.align	16
	.zero		1024


//--------------------- .nv.shared.reserved.0     --------------------------
	.section	.nv.shared.reserved.0,"aw",@nobits
	.weak		__nv_reservedSMEM_offset_0_alias
	.size		__nv_reservedSMEM_offset_0_alias, 0, 0
	.other		__nv_reservedSMEM_offset_0_alias,@"STO_CUDA_RESERVED_SHARED STV_DEFAULT"
__nv_reservedSMEM_offset_0_alias:
	.zero		0


//--------------------- .nv.constant0.attn_fwd    --------------------------
	.section	.nv.constant0.attn_fwd,"a",@progbits
	.sectionflags	@""
	.align	4
.nv.constant0.attn_fwd:
	.zero		664


//--------------------- SYMBOLS --------------------------

	.type		.nv.reservedSmem.offset0,@object
	.size		.nv.reservedSmem.offset0,0x4
